//
// Generated by NVIDIA NVVM Compiler
//
// Compiler Build ID: CL-36424714
// Cuda compilation tools, release 13.0, V13.0.88
// Based on NVVM 20.0.0
//

.version 9.0
.target sm_100
.address_size 64

	// .globl	_Z13operateKernelPK10CoordinatePdd25TargetCoordinateOperation
// _ZZ13calculate_sumPK22MultivariateCoordinatePd9OperationE1r has been demoted
// _ZZ13calculate_sumPK22MultivariateCoordinatePdd9OperationE1r has been demoted
// _ZZ13calculate_sumPK22MultivariateCoordinatePddd9OperationE1r has been demoted

.visible .entry _Z13operateKernelPK10CoordinatePdd25TargetCoordinateOperation(
	.param .u64 .ptr .align 1 _Z13operateKernelPK10CoordinatePdd25TargetCoordinateOperation_param_0,
	.param .u64 .ptr .align 1 _Z13operateKernelPK10CoordinatePdd25TargetCoordinateOperation_param_1,
	.param .f64 _Z13operateKernelPK10CoordinatePdd25TargetCoordinateOperation_param_2,
	.param .u32 _Z13operateKernelPK10CoordinatePdd25TargetCoordinateOperation_param_3
)
{
	.reg .pred 	%p<6>;
	.reg .b32 	%r<3>;
	.reg .b64 	%rd<21>;
	.reg .b64 	%fd<14>;

	ld.param.u64 	%rd3, [_Z13operateKernelPK10CoordinatePdd25TargetCoordinateOperation_param_0];
	ld.param.u64 	%rd4, [_Z13operateKernelPK10CoordinatePdd25TargetCoordinateOperation_param_1];
	ld.param.f64 	%fd1, [_Z13operateKernelPK10CoordinatePdd25TargetCoordinateOperation_param_2];
	ld.param.u32 	%r2, [_Z13operateKernelPK10CoordinatePdd25TargetCoordinateOperation_param_3];
	cvta.to.global.u64 	%rd1, %rd4;
	cvta.to.global.u64 	%rd2, %rd3;
	mov.u32 	%r1, %tid.x;
	setp.gt.s32 	%p1, %r2, 5;
	@%p1 bra 	$L__BB0_4;
	setp.eq.s32 	%p4, %r2, 4;
	@%p4 bra 	$L__BB0_7;
	setp.eq.s32 	%p5, %r2, 5;
	@%p5 bra 	$L__BB0_3;
	bra.uni 	$L__BB0_9;
$L__BB0_3:
	mul.wide.u32 	%rd13, %r1, 16;
	add.s64 	%rd14, %rd2, %rd13;
	ld.global.f64 	%fd10, [%rd14+8];
	sub.f64 	%fd11, %fd10, %fd1;
	mul.wide.u32 	%rd15, %r1, 8;
	add.s64 	%rd16, %rd1, %rd15;
	st.global.f64 	[%rd16], %fd11;
	bra.uni 	$L__BB0_9;
$L__BB0_4:
	setp.eq.s32 	%p2, %r2, 6;
	@%p2 bra 	$L__BB0_8;
	setp.eq.s32 	%p3, %r2, 7;
	@%p3 bra 	$L__BB0_6;
	bra.uni 	$L__BB0_9;
$L__BB0_6:
	mul.wide.u32 	%rd5, %r1, 16;
	add.s64 	%rd6, %rd2, %rd5;
	ld.global.f64 	%fd2, [%rd6];
	sub.f64 	%fd3, %fd2, %fd1;
	ld.global.f64 	%fd4, [%rd6+8];
	sub.f64 	%fd5, %fd4, %fd1;
	mul.f64 	%fd6, %fd3, %fd5;
	mul.wide.u32 	%rd7, %r1, 8;
	add.s64 	%rd8, %rd1, %rd7;
	st.global.f64 	[%rd8], %fd6;
	bra.uni 	$L__BB0_9;
$L__BB0_7:
	mul.wide.u32 	%rd17, %r1, 16;
	add.s64 	%rd18, %rd2, %rd17;
	ld.global.f64 	%fd12, [%rd18];
	sub.f64 	%fd13, %fd12, %fd1;
	mul.wide.u32 	%rd19, %r1, 8;
	add.s64 	%rd20, %rd1, %rd19;
	st.global.f64 	[%rd20], %fd13;
	bra.uni 	$L__BB0_9;
$L__BB0_8:
	mul.wide.u32 	%rd9, %r1, 16;
	add.s64 	%rd10, %rd2, %rd9;
	ld.global.f64 	%fd7, [%rd10+8];
	sub.f64 	%fd8, %fd7, %fd1;
	add.f64 	%fd9, %fd8, %fd8;
	mul.wide.u32 	%rd11, %r1, 8;
	add.s64 	%rd12, %rd1, %rd11;
	st.global.f64 	[%rd12], %fd9;
$L__BB0_9:
	ret;

}
	// .globl	_Z14pushBackKernelPK10CoordinatePd25TargetCoordinateOperation
.visible .entry _Z14pushBackKernelPK10CoordinatePd25TargetCoordinateOperation(
	.param .u64 .ptr .align 1 _Z14pushBackKernelPK10CoordinatePd25TargetCoordinateOperation_param_0,
	.param .u64 .ptr .align 1 _Z14pushBackKernelPK10CoordinatePd25TargetCoordinateOperation_param_1,
	.param .u32 _Z14pushBackKernelPK10CoordinatePd25TargetCoordinateOperation_param_2
)
{
	.reg .pred 	%p<2>;
	.reg .b32 	%r<3>;
	.reg .b64 	%rd<13>;
	.reg .b64 	%fd<3>;

	ld.param.u64 	%rd3, [_Z14pushBackKernelPK10CoordinatePd25TargetCoordinateOperation_param_0];
	ld.param.u64 	%rd4, [_Z14pushBackKernelPK10CoordinatePd25TargetCoordinateOperation_param_1];
	ld.param.u32 	%r2, [_Z14pushBackKernelPK10CoordinatePd25TargetCoordinateOperation_param_2];
	cvta.to.global.u64 	%rd1, %rd4;
	cvta.to.global.u64 	%rd2, %rd3;
	mov.u32 	%r1, %tid.x;
	setp.ne.s32 	%p1, %r2, 0;
	@%p1 bra 	$L__BB1_2;
	mul.wide.u32 	%rd9, %r1, 16;
	add.s64 	%rd10, %rd2, %rd9;
	ld.global.f64 	%fd2, [%rd10];
	mul.wide.u32 	%rd11, %r1, 8;
	add.s64 	%rd12, %rd1, %rd11;
	st.global.f64 	[%rd12], %fd2;
	bra.uni 	$L__BB1_3;
$L__BB1_2:
	mul.wide.u32 	%rd5, %r1, 16;
	add.s64 	%rd6, %rd2, %rd5;
	ld.global.f64 	%fd1, [%rd6+8];
	mul.wide.u32 	%rd7, %r1, 8;
	add.s64 	%rd8, %rd1, %rd7;
	st.global.f64 	[%rd8], %fd1;
$L__BB1_3:
	ret;

}
	// .globl	_Z13calculate_sumPK22MultivariateCoordinatePd9Operation
.visible .entry _Z13calculate_sumPK22MultivariateCoordinatePd9Operation(
	.param .u64 .ptr .align 1 _Z13calculate_sumPK22MultivariateCoordinatePd9Operation_param_0,
	.param .u64 .ptr .align 1 _Z13calculate_sumPK22MultivariateCoordinatePd9Operation_param_1,
	.param .u32 _Z13calculate_sumPK22MultivariateCoordinatePd9Operation_param_2
)
{
	.reg .pred 	%p<21>;
	.reg .b32 	%r<36>;
	.reg .b64 	%rd<33>;
	.reg .b64 	%fd<152>;
	// demoted variable
	.shared .align 8 .b8 _ZZ13calculate_sumPK22MultivariateCoordinatePd9OperationE1r[8192];
	ld.param.u64 	%rd20, [_Z13calculate_sumPK22MultivariateCoordinatePd9Operation_param_0];
	ld.param.u64 	%rd19, [_Z13calculate_sumPK22MultivariateCoordinatePd9Operation_param_1];
	ld.param.u32 	%r18, [_Z13calculate_sumPK22MultivariateCoordinatePd9Operation_param_2];
	cvta.to.global.u64 	%rd1, %rd20;
	mov.f64 	%fd151, 0d0000000000000000;
	mov.u32 	%r1, %tid.x;
	setp.eq.s32 	%p1, %r18, 0;
	@%p1 bra 	$L__BB2_7;
	setp.eq.s32 	%p2, %r18, 1;
	@%p2 bra 	$L__BB2_11;
	setp.ne.s32 	%p3, %r18, 2;
	@%p3 bra 	$L__BB2_15;
	mul.wide.u32 	%rd21, %r1, 24;
	add.s64 	%rd22, %rd21, %rd1;
	add.s64 	%rd29, %rd22, 196624;
	mov.b32 	%r32, 0;
	mov.f64 	%fd151, 0d0000000000000000;
$L__BB2_4:
	.pragma "nounroll";
	ld.global.f64 	%fd16, [%rd29+-196608];
	add.f64 	%fd17, %fd151, %fd16;
	ld.global.f64 	%fd18, [%rd29+-172032];
	add.f64 	%fd19, %fd17, %fd18;
	ld.global.f64 	%fd20, [%rd29+-147456];
	add.f64 	%fd21, %fd19, %fd20;
	ld.global.f64 	%fd22, [%rd29+-122880];
	add.f64 	%fd23, %fd21, %fd22;
	ld.global.f64 	%fd24, [%rd29+-98304];
	add.f64 	%fd25, %fd23, %fd24;
	ld.global.f64 	%fd26, [%rd29+-73728];
	add.f64 	%fd27, %fd25, %fd26;
	ld.global.f64 	%fd28, [%rd29+-49152];
	add.f64 	%fd29, %fd27, %fd28;
	ld.global.f64 	%fd30, [%rd29+-24576];
	add.f64 	%fd31, %fd29, %fd30;
	ld.global.f64 	%fd32, [%rd29];
	add.f64 	%fd33, %fd31, %fd32;
	ld.global.f64 	%fd34, [%rd29+24576];
	add.f64 	%fd35, %fd33, %fd34;
	ld.global.f64 	%fd36, [%rd29+49152];
	add.f64 	%fd37, %fd35, %fd36;
	ld.global.f64 	%fd38, [%rd29+73728];
	add.f64 	%fd39, %fd37, %fd38;
	ld.global.f64 	%fd40, [%rd29+98304];
	add.f64 	%fd41, %fd39, %fd40;
	ld.global.f64 	%fd42, [%rd29+122880];
	add.f64 	%fd43, %fd41, %fd42;
	ld.global.f64 	%fd44, [%rd29+147456];
	add.f64 	%fd45, %fd43, %fd44;
	ld.global.f64 	%fd46, [%rd29+172032];
	add.f64 	%fd151, %fd45, %fd46;
	add.s32 	%r32, %r32, 16;
	add.s64 	%rd29, %rd29, 393216;
	setp.ne.s32 	%p4, %r32, 96;
	@%p4 bra 	$L__BB2_4;
	sub.s32 	%r20, 1695, %r1;
	shr.u32 	%r21, %r20, 10;
	neg.s32 	%r35, %r21;
	add.s64 	%rd32, %rd29, -196608;
$L__BB2_6:
	.pragma "nounroll";
	ld.global.f64 	%fd47, [%rd32];
	add.f64 	%fd151, %fd151, %fd47;
	add.s64 	%rd32, %rd32, 24576;
	add.s32 	%r35, %r35, 1;
	setp.ne.s32 	%p5, %r35, 1;
	@%p5 bra 	$L__BB2_6;
	bra.uni 	$L__BB2_15;
$L__BB2_7:
	mul.wide.u32 	%rd25, %r1, 24;
	add.s64 	%rd30, %rd1, %rd25;
	mov.b32 	%r30, 0;
	mov.f64 	%fd151, 0d0000000000000000;
$L__BB2_8:
	.pragma "nounroll";
	ld.global.f64 	%fd82, [%rd30];
	add.f64 	%fd83, %fd151, %fd82;
	ld.global.f64 	%fd84, [%rd30+24576];
	add.f64 	%fd85, %fd83, %fd84;
	ld.global.f64 	%fd86, [%rd30+49152];
	add.f64 	%fd87, %fd85, %fd86;
	ld.global.f64 	%fd88, [%rd30+73728];
	add.f64 	%fd89, %fd87, %fd88;
	ld.global.f64 	%fd90, [%rd30+98304];
	add.f64 	%fd91, %fd89, %fd90;
	ld.global.f64 	%fd92, [%rd30+122880];
	add.f64 	%fd93, %fd91, %fd92;
	ld.global.f64 	%fd94, [%rd30+147456];
	add.f64 	%fd95, %fd93, %fd94;
	ld.global.f64 	%fd96, [%rd30+172032];
	add.f64 	%fd97, %fd95, %fd96;
	ld.global.f64 	%fd98, [%rd30+196608];
	add.f64 	%fd99, %fd97, %fd98;
	ld.global.f64 	%fd100, [%rd30+221184];
	add.f64 	%fd101, %fd99, %fd100;
	ld.global.f64 	%fd102, [%rd30+245760];
	add.f64 	%fd103, %fd101, %fd102;
	ld.global.f64 	%fd104, [%rd30+270336];
	add.f64 	%fd105, %fd103, %fd104;
	ld.global.f64 	%fd106, [%rd30+294912];
	add.f64 	%fd107, %fd105, %fd106;
	ld.global.f64 	%fd108, [%rd30+319488];
	add.f64 	%fd109, %fd107, %fd108;
	ld.global.f64 	%fd110, [%rd30+344064];
	add.f64 	%fd111, %fd109, %fd110;
	ld.global.f64 	%fd112, [%rd30+368640];
	add.f64 	%fd151, %fd111, %fd112;
	add.s32 	%r30, %r30, 16;
	add.s64 	%rd30, %rd30, 393216;
	setp.ne.s32 	%p8, %r30, 96;
	@%p8 bra 	$L__BB2_8;
	sub.s32 	%r26, 1695, %r1;
	shr.u32 	%r27, %r26, 10;
	neg.s32 	%r33, %r27;
$L__BB2_10:
	.pragma "nounroll";
	ld.global.f64 	%fd113, [%rd30];
	add.f64 	%fd151, %fd151, %fd113;
	add.s64 	%rd30, %rd30, 24576;
	add.s32 	%r33, %r33, 1;
	setp.eq.s32 	%p9, %r33, 1;
	@%p9 bra 	$L__BB2_15;
	bra.uni 	$L__BB2_10;
$L__BB2_11:
	mul.wide.u32 	%rd23, %r1, 24;
	add.s64 	%rd24, %rd23, %rd1;
	add.s64 	%rd28, %rd24, 196616;
	mov.b32 	%r31, 0;
	mov.f64 	%fd151, 0d0000000000000000;
$L__BB2_12:
	.pragma "nounroll";
	ld.global.f64 	%fd49, [%rd28+-196608];
	add.f64 	%fd50, %fd151, %fd49;
	ld.global.f64 	%fd51, [%rd28+-172032];
	add.f64 	%fd52, %fd50, %fd51;
	ld.global.f64 	%fd53, [%rd28+-147456];
	add.f64 	%fd54, %fd52, %fd53;
	ld.global.f64 	%fd55, [%rd28+-122880];
	add.f64 	%fd56, %fd54, %fd55;
	ld.global.f64 	%fd57, [%rd28+-98304];
	add.f64 	%fd58, %fd56, %fd57;
	ld.global.f64 	%fd59, [%rd28+-73728];
	add.f64 	%fd60, %fd58, %fd59;
	ld.global.f64 	%fd61, [%rd28+-49152];
	add.f64 	%fd62, %fd60, %fd61;
	ld.global.f64 	%fd63, [%rd28+-24576];
	add.f64 	%fd64, %fd62, %fd63;
	ld.global.f64 	%fd65, [%rd28];
	add.f64 	%fd66, %fd64, %fd65;
	ld.global.f64 	%fd67, [%rd28+24576];
	add.f64 	%fd68, %fd66, %fd67;
	ld.global.f64 	%fd69, [%rd28+49152];
	add.f64 	%fd70, %fd68, %fd69;
	ld.global.f64 	%fd71, [%rd28+73728];
	add.f64 	%fd72, %fd70, %fd71;
	ld.global.f64 	%fd73, [%rd28+98304];
	add.f64 	%fd74, %fd72, %fd73;
	ld.global.f64 	%fd75, [%rd28+122880];
	add.f64 	%fd76, %fd74, %fd75;
	ld.global.f64 	%fd77, [%rd28+147456];
	add.f64 	%fd78, %fd76, %fd77;
	ld.global.f64 	%fd79, [%rd28+172032];
	add.f64 	%fd151, %fd78, %fd79;
	add.s32 	%r31, %r31, 16;
	add.s64 	%rd28, %rd28, 393216;
	setp.ne.s32 	%p6, %r31, 96;
	@%p6 bra 	$L__BB2_12;
	sub.s32 	%r23, 1695, %r1;
	shr.u32 	%r24, %r23, 10;
	neg.s32 	%r34, %r24;
	add.s64 	%rd31, %rd28, -196608;
$L__BB2_14:
	.pragma "nounroll";
	ld.global.f64 	%fd80, [%rd31];
	add.f64 	%fd151, %fd151, %fd80;
	add.s64 	%rd31, %rd31, 24576;
	add.s32 	%r34, %r34, 1;
	setp.eq.s32 	%p7, %r34, 1;
	@%p7 bra 	$L__BB2_15;
	bra.uni 	$L__BB2_14;
$L__BB2_15:
	shl.b32 	%r28, %r1, 3;
	mov.u32 	%r29, _ZZ13calculate_sumPK22MultivariateCoordinatePd9OperationE1r;
	add.s32 	%r17, %r29, %r28;
	st.shared.f64 	[%r17], %fd151;
	bar.sync 	0;
	setp.gt.u32 	%p10, %r1, 511;
	@%p10 bra 	$L__BB2_17;
	ld.shared.f64 	%fd114, [%r17+4096];
	ld.shared.f64 	%fd115, [%r17];
	add.f64 	%fd116, %fd114, %fd115;
	st.shared.f64 	[%r17], %fd116;
$L__BB2_17:
	bar.sync 	0;
	setp.gt.u32 	%p11, %r1, 255;
	@%p11 bra 	$L__BB2_19;
	ld.shared.f64 	%fd117, [%r17+2048];
	ld.shared.f64 	%fd118, [%r17];
	add.f64 	%fd119, %fd117, %fd118;
	st.shared.f64 	[%r17], %fd119;
$L__BB2_19:
	bar.sync 	0;
	setp.gt.u32 	%p12, %r1, 127;
	@%p12 bra 	$L__BB2_21;
	ld.shared.f64 	%fd120, [%r17+1024];
	ld.shared.f64 	%fd121, [%r17];
	add.f64 	%fd122, %fd120, %fd121;
	st.shared.f64 	[%r17], %fd122;
$L__BB2_21:
	bar.sync 	0;
	setp.gt.u32 	%p13, %r1, 63;
	@%p13 bra 	$L__BB2_23;
	ld.shared.f64 	%fd123, [%r17+512];
	ld.shared.f64 	%fd124, [%r17];
	add.f64 	%fd125, %fd123, %fd124;
	st.shared.f64 	[%r17], %fd125;
$L__BB2_23:
	bar.sync 	0;
	setp.gt.u32 	%p14, %r1, 31;
	@%p14 bra 	$L__BB2_25;
	ld.shared.f64 	%fd126, [%r17+256];
	ld.shared.f64 	%fd127, [%r17];
	add.f64 	%fd128, %fd126, %fd127;
	st.shared.f64 	[%r17], %fd128;
$L__BB2_25:
	bar.sync 	0;
	setp.gt.u32 	%p15, %r1, 15;
	@%p15 bra 	$L__BB2_27;
	ld.shared.f64 	%fd129, [%r17+128];
	ld.shared.f64 	%fd130, [%r17];
	add.f64 	%fd131, %fd129, %fd130;
	st.shared.f64 	[%r17], %fd131;
$L__BB2_27:
	bar.sync 	0;
	setp.gt.u32 	%p16, %r1, 7;
	@%p16 bra 	$L__BB2_29;
	ld.shared.f64 	%fd132, [%r17+64];
	ld.shared.f64 	%fd133, [%r17];
	add.f64 	%fd134, %fd132, %fd133;
	st.shared.f64 	[%r17], %fd134;
$L__BB2_29:
	bar.sync 	0;
	setp.gt.u32 	%p17, %r1, 3;
	@%p17 bra 	$L__BB2_31;
	ld.shared.f64 	%fd135, [%r17+32];
	ld.shared.f64 	%fd136, [%r17];
	add.f64 	%fd137, %fd135, %fd136;
	st.shared.f64 	[%r17], %fd137;
$L__BB2_31:
	bar.sync 	0;
	setp.gt.u32 	%p18, %r1, 1;
	@%p18 bra 	$L__BB2_33;
	ld.shared.f64 	%fd138, [%r17+16];
	ld.shared.f64 	%fd139, [%r17];
	add.f64 	%fd140, %fd138, %fd139;
	st.shared.f64 	[%r17], %fd140;
$L__BB2_33:
	bar.sync 	0;
	setp.ne.s32 	%p19, %r1, 0;
	@%p19 bra 	$L__BB2_35;
	ld.shared.f64 	%fd141, [_ZZ13calculate_sumPK22MultivariateCoordinatePd9OperationE1r+8];
	ld.shared.f64 	%fd142, [%r17];
	add.f64 	%fd143, %fd141, %fd142;
	st.shared.f64 	[%r17], %fd143;
$L__BB2_35:
	setp.ne.s32 	%p20, %r1, 0;
	bar.sync 	0;
	@%p20 bra 	$L__BB2_37;
	ld.shared.f64 	%fd144, [_ZZ13calculate_sumPK22MultivariateCoordinatePd9OperationE1r];
	cvta.to.global.u64 	%rd26, %rd19;
	st.global.f64 	[%rd26], %fd144;
$L__BB2_37:
	ret;

}
	// .globl	_Z13calculate_sumPK22MultivariateCoordinatePdd9Operation
.visible .entry _Z13calculate_sumPK22MultivariateCoordinatePdd9Operation(
	.param .u64 .ptr .align 1 _Z13calculate_sumPK22MultivariateCoordinatePdd9Operation_param_0,
	.param .u64 .ptr .align 1 _Z13calculate_sumPK22MultivariateCoordinatePdd9Operation_param_1,
	.param .f64 _Z13calculate_sumPK22MultivariateCoordinatePdd9Operation_param_2,
	.param .u32 _Z13calculate_sumPK22MultivariateCoordinatePdd9Operation_param_3
)
{
	.reg .pred 	%p<18>;
	.reg .b32 	%r<26>;
	.reg .b64 	%rd<23>;
	.reg .b64 	%fd<148>;
	// demoted variable
	.shared .align 8 .b8 _ZZ13calculate_sumPK22MultivariateCoordinatePdd9OperationE1r[8192];
	ld.param.u64 	%rd14, [_Z13calculate_sumPK22MultivariateCoordinatePdd9Operation_param_0];
	ld.param.u64 	%rd13, [_Z13calculate_sumPK22MultivariateCoordinatePdd9Operation_param_1];
	ld.param.f64 	%fd10, [_Z13calculate_sumPK22MultivariateCoordinatePdd9Operation_param_2];
	ld.param.u32 	%r13, [_Z13calculate_sumPK22MultivariateCoordinatePdd9Operation_param_3];
	cvta.to.global.u64 	%rd1, %rd14;
	mov.f64 	%fd147, 0d0000000000000000;
	mov.u32 	%r1, %tid.x;
	setp.eq.s32 	%p1, %r13, 3;
	@%p1 bra 	$L__BB3_6;
	setp.ne.s32 	%p2, %r13, 4;
	@%p2 bra 	$L__BB3_10;
	mul.wide.u32 	%rd15, %r1, 24;
	add.s64 	%rd16, %rd15, %rd1;
	add.s64 	%rd20, %rd16, 196616;
	mov.b32 	%r23, 0;
	mov.f64 	%fd147, 0d0000000000000000;
$L__BB3_3:
	.pragma "nounroll";
	ld.global.f64 	%fd13, [%rd20+-196608];
	sub.f64 	%fd14, %fd13, %fd10;
	fma.rn.f64 	%fd15, %fd14, %fd14, %fd147;
	ld.global.f64 	%fd16, [%rd20+-172032];
	sub.f64 	%fd17, %fd16, %fd10;
	fma.rn.f64 	%fd18, %fd17, %fd17, %fd15;
	ld.global.f64 	%fd19, [%rd20+-147456];
	sub.f64 	%fd20, %fd19, %fd10;
	fma.rn.f64 	%fd21, %fd20, %fd20, %fd18;
	ld.global.f64 	%fd22, [%rd20+-122880];
	sub.f64 	%fd23, %fd22, %fd10;
	fma.rn.f64 	%fd24, %fd23, %fd23, %fd21;
	ld.global.f64 	%fd25, [%rd20+-98304];
	sub.f64 	%fd26, %fd25, %fd10;
	fma.rn.f64 	%fd27, %fd26, %fd26, %fd24;
	ld.global.f64 	%fd28, [%rd20+-73728];
	sub.f64 	%fd29, %fd28, %fd10;
	fma.rn.f64 	%fd30, %fd29, %fd29, %fd27;
	ld.global.f64 	%fd31, [%rd20+-49152];
	sub.f64 	%fd32, %fd31, %fd10;
	fma.rn.f64 	%fd33, %fd32, %fd32, %fd30;
	ld.global.f64 	%fd34, [%rd20+-24576];
	sub.f64 	%fd35, %fd34, %fd10;
	fma.rn.f64 	%fd36, %fd35, %fd35, %fd33;
	ld.global.f64 	%fd37, [%rd20];
	sub.f64 	%fd38, %fd37, %fd10;
	fma.rn.f64 	%fd39, %fd38, %fd38, %fd36;
	ld.global.f64 	%fd40, [%rd20+24576];
	sub.f64 	%fd41, %fd40, %fd10;
	fma.rn.f64 	%fd42, %fd41, %fd41, %fd39;
	ld.global.f64 	%fd43, [%rd20+49152];
	sub.f64 	%fd44, %fd43, %fd10;
	fma.rn.f64 	%fd45, %fd44, %fd44, %fd42;
	ld.global.f64 	%fd46, [%rd20+73728];
	sub.f64 	%fd47, %fd46, %fd10;
	fma.rn.f64 	%fd48, %fd47, %fd47, %fd45;
	ld.global.f64 	%fd49, [%rd20+98304];
	sub.f64 	%fd50, %fd49, %fd10;
	fma.rn.f64 	%fd51, %fd50, %fd50, %fd48;
	ld.global.f64 	%fd52, [%rd20+122880];
	sub.f64 	%fd53, %fd52, %fd10;
	fma.rn.f64 	%fd54, %fd53, %fd53, %fd51;
	ld.global.f64 	%fd55, [%rd20+147456];
	sub.f64 	%fd56, %fd55, %fd10;
	fma.rn.f64 	%fd57, %fd56, %fd56, %fd54;
	ld.global.f64 	%fd58, [%rd20+172032];
	sub.f64 	%fd59, %fd58, %fd10;
	fma.rn.f64 	%fd147, %fd59, %fd59, %fd57;
	add.s32 	%r23, %r23, 16;
	add.s64 	%rd20, %rd20, 393216;
	setp.ne.s32 	%p3, %r23, 96;
	@%p3 bra 	$L__BB3_3;
	sub.s32 	%r15, 1695, %r1;
	shr.u32 	%r16, %r15, 10;
	neg.s32 	%r25, %r16;
	add.s64 	%rd22, %rd20, -196608;
$L__BB3_5:
	.pragma "nounroll";
	ld.global.f64 	%fd60, [%rd22];
	sub.f64 	%fd61, %fd60, %fd10;
	fma.rn.f64 	%fd147, %fd61, %fd61, %fd147;
	add.s64 	%rd22, %rd22, 24576;
	add.s32 	%r25, %r25, 1;
	setp.ne.s32 	%p4, %r25, 1;
	@%p4 bra 	$L__BB3_5;
	bra.uni 	$L__BB3_10;
$L__BB3_6:
	mul.wide.u32 	%rd17, %r1, 24;
	add.s64 	%rd21, %rd1, %rd17;
	mov.b32 	%r22, 0;
	mov.f64 	%fd147, 0d0000000000000000;
$L__BB3_7:
	.pragma "nounroll";
	ld.global.f64 	%fd63, [%rd21];
	sub.f64 	%fd64, %fd63, %fd10;
	fma.rn.f64 	%fd65, %fd64, %fd64, %fd147;
	ld.global.f64 	%fd66, [%rd21+24576];
	sub.f64 	%fd67, %fd66, %fd10;
	fma.rn.f64 	%fd68, %fd67, %fd67, %fd65;
	ld.global.f64 	%fd69, [%rd21+49152];
	sub.f64 	%fd70, %fd69, %fd10;
	fma.rn.f64 	%fd71, %fd70, %fd70, %fd68;
	ld.global.f64 	%fd72, [%rd21+73728];
	sub.f64 	%fd73, %fd72, %fd10;
	fma.rn.f64 	%fd74, %fd73, %fd73, %fd71;
	ld.global.f64 	%fd75, [%rd21+98304];
	sub.f64 	%fd76, %fd75, %fd10;
	fma.rn.f64 	%fd77, %fd76, %fd76, %fd74;
	ld.global.f64 	%fd78, [%rd21+122880];
	sub.f64 	%fd79, %fd78, %fd10;
	fma.rn.f64 	%fd80, %fd79, %fd79, %fd77;
	ld.global.f64 	%fd81, [%rd21+147456];
	sub.f64 	%fd82, %fd81, %fd10;
	fma.rn.f64 	%fd83, %fd82, %fd82, %fd80;
	ld.global.f64 	%fd84, [%rd21+172032];
	sub.f64 	%fd85, %fd84, %fd10;
	fma.rn.f64 	%fd86, %fd85, %fd85, %fd83;
	ld.global.f64 	%fd87, [%rd21+196608];
	sub.f64 	%fd88, %fd87, %fd10;
	fma.rn.f64 	%fd89, %fd88, %fd88, %fd86;
	ld.global.f64 	%fd90, [%rd21+221184];
	sub.f64 	%fd91, %fd90, %fd10;
	fma.rn.f64 	%fd92, %fd91, %fd91, %fd89;
	ld.global.f64 	%fd93, [%rd21+245760];
	sub.f64 	%fd94, %fd93, %fd10;
	fma.rn.f64 	%fd95, %fd94, %fd94, %fd92;
	ld.global.f64 	%fd96, [%rd21+270336];
	sub.f64 	%fd97, %fd96, %fd10;
	fma.rn.f64 	%fd98, %fd97, %fd97, %fd95;
	ld.global.f64 	%fd99, [%rd21+294912];
	sub.f64 	%fd100, %fd99, %fd10;
	fma.rn.f64 	%fd101, %fd100, %fd100, %fd98;
	ld.global.f64 	%fd102, [%rd21+319488];
	sub.f64 	%fd103, %fd102, %fd10;
	fma.rn.f64 	%fd104, %fd103, %fd103, %fd101;
	ld.global.f64 	%fd105, [%rd21+344064];
	sub.f64 	%fd106, %fd105, %fd10;
	fma.rn.f64 	%fd107, %fd106, %fd106, %fd104;
	ld.global.f64 	%fd108, [%rd21+368640];
	sub.f64 	%fd109, %fd108, %fd10;
	fma.rn.f64 	%fd147, %fd109, %fd109, %fd107;
	add.s32 	%r22, %r22, 16;
	add.s64 	%rd21, %rd21, 393216;
	setp.ne.s32 	%p5, %r22, 96;
	@%p5 bra 	$L__BB3_7;
	sub.s32 	%r18, 1695, %r1;
	shr.u32 	%r19, %r18, 10;
	neg.s32 	%r24, %r19;
$L__BB3_9:
	.pragma "nounroll";
	ld.global.f64 	%fd110, [%rd21];
	sub.f64 	%fd111, %fd110, %fd10;
	fma.rn.f64 	%fd147, %fd111, %fd111, %fd147;
	add.s64 	%rd21, %rd21, 24576;
	add.s32 	%r24, %r24, 1;
	setp.eq.s32 	%p6, %r24, 1;
	@%p6 bra 	$L__BB3_10;
	bra.uni 	$L__BB3_9;
$L__BB3_10:
	shl.b32 	%r20, %r1, 3;
	mov.u32 	%r21, _ZZ13calculate_sumPK22MultivariateCoordinatePdd9OperationE1r;
	add.s32 	%r12, %r21, %r20;
	st.shared.f64 	[%r12], %fd147;
	bar.sync 	0;
	setp.gt.u32 	%p7, %r1, 511;
	@%p7 bra 	$L__BB3_12;
	ld.shared.f64 	%fd112, [%r12+4096];
	ld.shared.f64 	%fd113, [%r12];
	add.f64 	%fd114, %fd112, %fd113;
	st.shared.f64 	[%r12], %fd114;
$L__BB3_12:
	bar.sync 	0;
	setp.gt.u32 	%p8, %r1, 255;
	@%p8 bra 	$L__BB3_14;
	ld.shared.f64 	%fd115, [%r12+2048];
	ld.shared.f64 	%fd116, [%r12];
	add.f64 	%fd117, %fd115, %fd116;
	st.shared.f64 	[%r12], %fd117;
$L__BB3_14:
	bar.sync 	0;
	setp.gt.u32 	%p9, %r1, 127;
	@%p9 bra 	$L__BB3_16;
	ld.shared.f64 	%fd118, [%r12+1024];
	ld.shared.f64 	%fd119, [%r12];
	add.f64 	%fd120, %fd118, %fd119;
	st.shared.f64 	[%r12], %fd120;
$L__BB3_16:
	bar.sync 	0;
	setp.gt.u32 	%p10, %r1, 63;
	@%p10 bra 	$L__BB3_18;
	ld.shared.f64 	%fd121, [%r12+512];
	ld.shared.f64 	%fd122, [%r12];
	add.f64 	%fd123, %fd121, %fd122;
	st.shared.f64 	[%r12], %fd123;
$L__BB3_18:
	bar.sync 	0;
	setp.gt.u32 	%p11, %r1, 31;
	@%p11 bra 	$L__BB3_20;
	ld.shared.f64 	%fd124, [%r12+256];
	ld.shared.f64 	%fd125, [%r12];
	add.f64 	%fd126, %fd124, %fd125;
	st.shared.f64 	[%r12], %fd126;
$L__BB3_20:
	bar.sync 	0;
	setp.gt.u32 	%p12, %r1, 15;
	@%p12 bra 	$L__BB3_22;
	ld.shared.f64 	%fd127, [%r12+128];
	ld.shared.f64 	%fd128, [%r12];
	add.f64 	%fd129, %fd127, %fd128;
	st.shared.f64 	[%r12], %fd129;
$L__BB3_22:
	bar.sync 	0;
	setp.gt.u32 	%p13, %r1, 7;
	@%p13 bra 	$L__BB3_24;
	ld.shared.f64 	%fd130, [%r12+64];
	ld.shared.f64 	%fd131, [%r12];
	add.f64 	%fd132, %fd130, %fd131;
	st.shared.f64 	[%r12], %fd132;
$L__BB3_24:
	bar.sync 	0;
	setp.gt.u32 	%p14, %r1, 3;
	@%p14 bra 	$L__BB3_26;
	ld.shared.f64 	%fd133, [%r12+32];
	ld.shared.f64 	%fd134, [%r12];
	add.f64 	%fd135, %fd133, %fd134;
	st.shared.f64 	[%r12], %fd135;
$L__BB3_26:
	bar.sync 	0;
	setp.gt.u32 	%p15, %r1, 1;
	@%p15 bra 	$L__BB3_28;
	ld.shared.f64 	%fd136, [%r12+16];
	ld.shared.f64 	%fd137, [%r12];
	add.f64 	%fd138, %fd136, %fd137;
	st.shared.f64 	[%r12], %fd138;
$L__BB3_28:
	bar.sync 	0;
	setp.ne.s32 	%p16, %r1, 0;
	@%p16 bra 	$L__BB3_30;
	ld.shared.f64 	%fd139, [_ZZ13calculate_sumPK22MultivariateCoordinatePdd9OperationE1r+8];
	ld.shared.f64 	%fd140, [%r12];
	add.f64 	%fd141, %fd139, %fd140;
	st.shared.f64 	[%r12], %fd141;
$L__BB3_30:
	setp.ne.s32 	%p17, %r1, 0;
	bar.sync 	0;
	@%p17 bra 	$L__BB3_32;
	ld.shared.f64 	%fd142, [_ZZ13calculate_sumPK22MultivariateCoordinatePdd9OperationE1r];
	cvta.to.global.u64 	%rd18, %rd13;
	st.global.f64 	[%rd18], %fd142;
$L__BB3_32:
	ret;

}
	// .globl	_Z13calculate_sumPK22MultivariateCoordinatePddd9Operation
.visible .entry _Z13calculate_sumPK22MultivariateCoordinatePddd9Operation(
	.param .u64 .ptr .align 1 _Z13calculate_sumPK22MultivariateCoordinatePddd9Operation_param_0,
	.param .u64 .ptr .align 1 _Z13calculate_sumPK22MultivariateCoordinatePddd9Operation_param_1,
	.param .f64 _Z13calculate_sumPK22MultivariateCoordinatePddd9Operation_param_2,
	.param .f64 _Z13calculate_sumPK22MultivariateCoordinatePddd9Operation_param_3,
	.param .u32 _Z13calculate_sumPK22MultivariateCoordinatePddd9Operation_param_4
)
{
	.reg .pred 	%p<21>;
	.reg .b32 	%r<36>;
	.reg .b64 	%rd<35>;
	.reg .b64 	%fd<307>;
	// demoted variable
	.shared .align 8 .b8 _ZZ13calculate_sumPK22MultivariateCoordinatePddd9OperationE1r[8192];
	ld.param.u64 	%rd21, [_Z13calculate_sumPK22MultivariateCoordinatePddd9Operation_param_0];
	ld.param.u64 	%rd20, [_Z13calculate_sumPK22MultivariateCoordinatePddd9Operation_param_1];
	ld.param.f64 	%fd14, [_Z13calculate_sumPK22MultivariateCoordinatePddd9Operation_param_2];
	ld.param.f64 	%fd15, [_Z13calculate_sumPK22MultivariateCoordinatePddd9Operation_param_3];
	ld.param.u32 	%r18, [_Z13calculate_sumPK22MultivariateCoordinatePddd9Operation_param_4];
	cvta.to.global.u64 	%rd1, %rd21;
	mov.f64 	%fd306, 0d0000000000000000;
	mov.u32 	%r1, %tid.x;
	setp.eq.s32 	%p1, %r18, 5;
	@%p1 bra 	$L__BB4_7;
	setp.eq.s32 	%p2, %r18, 6;
	@%p2 bra 	$L__BB4_11;
	setp.ne.s32 	%p3, %r18, 7;
	@%p3 bra 	$L__BB4_15;
	mul.wide.u32 	%rd22, %r1, 24;
	add.s64 	%rd23, %rd22, %rd1;
	add.s64 	%rd31, %rd23, 196608;
	mov.b32 	%r32, 0;
	mov.f64 	%fd306, 0d0000000000000000;
$L__BB4_4:
	.pragma "nounroll";
	ld.global.f64 	%fd18, [%rd31+-196608];
	sub.f64 	%fd19, %fd18, %fd14;
	ld.global.f64 	%fd20, [%rd31+-196600];
	sub.f64 	%fd21, %fd20, %fd15;
	fma.rn.f64 	%fd22, %fd19, %fd21, %fd306;
	ld.global.f64 	%fd23, [%rd31+-172032];
	sub.f64 	%fd24, %fd23, %fd14;
	ld.global.f64 	%fd25, [%rd31+-172024];
	sub.f64 	%fd26, %fd25, %fd15;
	fma.rn.f64 	%fd27, %fd24, %fd26, %fd22;
	ld.global.f64 	%fd28, [%rd31+-147456];
	sub.f64 	%fd29, %fd28, %fd14;
	ld.global.f64 	%fd30, [%rd31+-147448];
	sub.f64 	%fd31, %fd30, %fd15;
	fma.rn.f64 	%fd32, %fd29, %fd31, %fd27;
	ld.global.f64 	%fd33, [%rd31+-122880];
	sub.f64 	%fd34, %fd33, %fd14;
	ld.global.f64 	%fd35, [%rd31+-122872];
	sub.f64 	%fd36, %fd35, %fd15;
	fma.rn.f64 	%fd37, %fd34, %fd36, %fd32;
	ld.global.f64 	%fd38, [%rd31+-98304];
	sub.f64 	%fd39, %fd38, %fd14;
	ld.global.f64 	%fd40, [%rd31+-98296];
	sub.f64 	%fd41, %fd40, %fd15;
	fma.rn.f64 	%fd42, %fd39, %fd41, %fd37;
	ld.global.f64 	%fd43, [%rd31+-73728];
	sub.f64 	%fd44, %fd43, %fd14;
	ld.global.f64 	%fd45, [%rd31+-73720];
	sub.f64 	%fd46, %fd45, %fd15;
	fma.rn.f64 	%fd47, %fd44, %fd46, %fd42;
	ld.global.f64 	%fd48, [%rd31+-49152];
	sub.f64 	%fd49, %fd48, %fd14;
	ld.global.f64 	%fd50, [%rd31+-49144];
	sub.f64 	%fd51, %fd50, %fd15;
	fma.rn.f64 	%fd52, %fd49, %fd51, %fd47;
	ld.global.f64 	%fd53, [%rd31+-24576];
	sub.f64 	%fd54, %fd53, %fd14;
	ld.global.f64 	%fd55, [%rd31+-24568];
	sub.f64 	%fd56, %fd55, %fd15;
	fma.rn.f64 	%fd57, %fd54, %fd56, %fd52;
	ld.global.f64 	%fd58, [%rd31];
	sub.f64 	%fd59, %fd58, %fd14;
	ld.global.f64 	%fd60, [%rd31+8];
	sub.f64 	%fd61, %fd60, %fd15;
	fma.rn.f64 	%fd62, %fd59, %fd61, %fd57;
	ld.global.f64 	%fd63, [%rd31+24576];
	sub.f64 	%fd64, %fd63, %fd14;
	ld.global.f64 	%fd65, [%rd31+24584];
	sub.f64 	%fd66, %fd65, %fd15;
	fma.rn.f64 	%fd67, %fd64, %fd66, %fd62;
	ld.global.f64 	%fd68, [%rd31+49152];
	sub.f64 	%fd69, %fd68, %fd14;
	ld.global.f64 	%fd70, [%rd31+49160];
	sub.f64 	%fd71, %fd70, %fd15;
	fma.rn.f64 	%fd72, %fd69, %fd71, %fd67;
	ld.global.f64 	%fd73, [%rd31+73728];
	sub.f64 	%fd74, %fd73, %fd14;
	ld.global.f64 	%fd75, [%rd31+73736];
	sub.f64 	%fd76, %fd75, %fd15;
	fma.rn.f64 	%fd77, %fd74, %fd76, %fd72;
	ld.global.f64 	%fd78, [%rd31+98304];
	sub.f64 	%fd79, %fd78, %fd14;
	ld.global.f64 	%fd80, [%rd31+98312];
	sub.f64 	%fd81, %fd80, %fd15;
	fma.rn.f64 	%fd82, %fd79, %fd81, %fd77;
	ld.global.f64 	%fd83, [%rd31+122880];
	sub.f64 	%fd84, %fd83, %fd14;
	ld.global.f64 	%fd85, [%rd31+122888];
	sub.f64 	%fd86, %fd85, %fd15;
	fma.rn.f64 	%fd87, %fd84, %fd86, %fd82;
	ld.global.f64 	%fd88, [%rd31+147456];
	sub.f64 	%fd89, %fd88, %fd14;
	ld.global.f64 	%fd90, [%rd31+147464];
	sub.f64 	%fd91, %fd90, %fd15;
	fma.rn.f64 	%fd92, %fd89, %fd91, %fd87;
	ld.global.f64 	%fd93, [%rd31+172032];
	sub.f64 	%fd94, %fd93, %fd14;
	ld.global.f64 	%fd95, [%rd31+172040];
	sub.f64 	%fd96, %fd95, %fd15;
	fma.rn.f64 	%fd306, %fd94, %fd96, %fd92;
	add.s32 	%r32, %r32, 16;
	add.s64 	%rd31, %rd31, 393216;
	setp.ne.s32 	%p4, %r32, 96;
	@%p4 bra 	$L__BB4_4;
	sub.s32 	%r20, 1695, %r1;
	shr.u32 	%r21, %r20, 10;
	neg.s32 	%r35, %r21;
	add.s64 	%rd34, %rd31, -196600;
$L__BB4_6:
	.pragma "nounroll";
	ld.global.f64 	%fd97, [%rd34+-8];
	sub.f64 	%fd98, %fd97, %fd14;
	ld.global.f64 	%fd99, [%rd34];
	sub.f64 	%fd100, %fd99, %fd15;
	fma.rn.f64 	%fd306, %fd98, %fd100, %fd306;
	add.s64 	%rd34, %rd34, 24576;
	add.s32 	%r35, %r35, 1;
	setp.ne.s32 	%p5, %r35, 1;
	@%p5 bra 	$L__BB4_6;
	bra.uni 	$L__BB4_15;
$L__BB4_7:
	mul.wide.u32 	%rd26, %r1, 24;
	add.s64 	%rd27, %rd26, %rd1;
	add.s64 	%rd29, %rd27, 196608;
	mov.b32 	%r30, 0;
	mov.f64 	%fd306, 0d0000000000000000;
$L__BB4_8:
	.pragma "nounroll";
	ld.global.f64 	%fd186, [%rd29+-196608];
	sub.f64 	%fd187, %fd186, %fd14;
	ld.global.f64 	%fd188, [%rd29+-196592];
	sub.f64 	%fd189, %fd188, %fd15;
	fma.rn.f64 	%fd190, %fd187, %fd189, %fd306;
	ld.global.f64 	%fd191, [%rd29+-172032];
	sub.f64 	%fd192, %fd191, %fd14;
	ld.global.f64 	%fd193, [%rd29+-172016];
	sub.f64 	%fd194, %fd193, %fd15;
	fma.rn.f64 	%fd195, %fd192, %fd194, %fd190;
	ld.global.f64 	%fd196, [%rd29+-147456];
	sub.f64 	%fd197, %fd196, %fd14;
	ld.global.f64 	%fd198, [%rd29+-147440];
	sub.f64 	%fd199, %fd198, %fd15;
	fma.rn.f64 	%fd200, %fd197, %fd199, %fd195;
	ld.global.f64 	%fd201, [%rd29+-122880];
	sub.f64 	%fd202, %fd201, %fd14;
	ld.global.f64 	%fd203, [%rd29+-122864];
	sub.f64 	%fd204, %fd203, %fd15;
	fma.rn.f64 	%fd205, %fd202, %fd204, %fd200;
	ld.global.f64 	%fd206, [%rd29+-98304];
	sub.f64 	%fd207, %fd206, %fd14;
	ld.global.f64 	%fd208, [%rd29+-98288];
	sub.f64 	%fd209, %fd208, %fd15;
	fma.rn.f64 	%fd210, %fd207, %fd209, %fd205;
	ld.global.f64 	%fd211, [%rd29+-73728];
	sub.f64 	%fd212, %fd211, %fd14;
	ld.global.f64 	%fd213, [%rd29+-73712];
	sub.f64 	%fd214, %fd213, %fd15;
	fma.rn.f64 	%fd215, %fd212, %fd214, %fd210;
	ld.global.f64 	%fd216, [%rd29+-49152];
	sub.f64 	%fd217, %fd216, %fd14;
	ld.global.f64 	%fd218, [%rd29+-49136];
	sub.f64 	%fd219, %fd218, %fd15;
	fma.rn.f64 	%fd220, %fd217, %fd219, %fd215;
	ld.global.f64 	%fd221, [%rd29+-24576];
	sub.f64 	%fd222, %fd221, %fd14;
	ld.global.f64 	%fd223, [%rd29+-24560];
	sub.f64 	%fd224, %fd223, %fd15;
	fma.rn.f64 	%fd225, %fd222, %fd224, %fd220;
	ld.global.f64 	%fd226, [%rd29];
	sub.f64 	%fd227, %fd226, %fd14;
	ld.global.f64 	%fd228, [%rd29+16];
	sub.f64 	%fd229, %fd228, %fd15;
	fma.rn.f64 	%fd230, %fd227, %fd229, %fd225;
	ld.global.f64 	%fd231, [%rd29+24576];
	sub.f64 	%fd232, %fd231, %fd14;
	ld.global.f64 	%fd233, [%rd29+24592];
	sub.f64 	%fd234, %fd233, %fd15;
	fma.rn.f64 	%fd235, %fd232, %fd234, %fd230;
	ld.global.f64 	%fd236, [%rd29+49152];
	sub.f64 	%fd237, %fd236, %fd14;
	ld.global.f64 	%fd238, [%rd29+49168];
	sub.f64 	%fd239, %fd238, %fd15;
	fma.rn.f64 	%fd240, %fd237, %fd239, %fd235;
	ld.global.f64 	%fd241, [%rd29+73728];
	sub.f64 	%fd242, %fd241, %fd14;
	ld.global.f64 	%fd243, [%rd29+73744];
	sub.f64 	%fd244, %fd243, %fd15;
	fma.rn.f64 	%fd245, %fd242, %fd244, %fd240;
	ld.global.f64 	%fd246, [%rd29+98304];
	sub.f64 	%fd247, %fd246, %fd14;
	ld.global.f64 	%fd248, [%rd29+98320];
	sub.f64 	%fd249, %fd248, %fd15;
	fma.rn.f64 	%fd250, %fd247, %fd249, %fd245;
	ld.global.f64 	%fd251, [%rd29+122880];
	sub.f64 	%fd252, %fd251, %fd14;
	ld.global.f64 	%fd253, [%rd29+122896];
	sub.f64 	%fd254, %fd253, %fd15;
	fma.rn.f64 	%fd255, %fd252, %fd254, %fd250;
	ld.global.f64 	%fd256, [%rd29+147456];
	sub.f64 	%fd257, %fd256, %fd14;
	ld.global.f64 	%fd258, [%rd29+147472];
	sub.f64 	%fd259, %fd258, %fd15;
	fma.rn.f64 	%fd260, %fd257, %fd259, %fd255;
	ld.global.f64 	%fd261, [%rd29+172032];
	sub.f64 	%fd262, %fd261, %fd14;
	ld.global.f64 	%fd263, [%rd29+172048];
	sub.f64 	%fd264, %fd263, %fd15;
	fma.rn.f64 	%fd306, %fd262, %fd264, %fd260;
	add.s32 	%r30, %r30, 16;
	add.s64 	%rd29, %rd29, 393216;
	setp.ne.s32 	%p8, %r30, 96;
	@%p8 bra 	$L__BB4_8;
	sub.s32 	%r26, 1695, %r1;
	shr.u32 	%r27, %r26, 10;
	neg.s32 	%r33, %r27;
	add.s64 	%rd32, %rd29, -196592;
$L__BB4_10:
	.pragma "nounroll";
	ld.global.f64 	%fd265, [%rd32+-16];
	sub.f64 	%fd266, %fd265, %fd14;
	ld.global.f64 	%fd267, [%rd32];
	sub.f64 	%fd268, %fd267, %fd15;
	fma.rn.f64 	%fd306, %fd266, %fd268, %fd306;
	add.s64 	%rd32, %rd32, 24576;
	add.s32 	%r33, %r33, 1;
	setp.eq.s32 	%p9, %r33, 1;
	@%p9 bra 	$L__BB4_15;
	bra.uni 	$L__BB4_10;
$L__BB4_11:
	mul.wide.u32 	%rd24, %r1, 24;
	add.s64 	%rd25, %rd24, %rd1;
	add.s64 	%rd30, %rd25, 196616;
	mov.b32 	%r31, 0;
	mov.f64 	%fd306, 0d0000000000000000;
$L__BB4_12:
	.pragma "nounroll";
	ld.global.f64 	%fd102, [%rd30+-196608];
	sub.f64 	%fd103, %fd102, %fd14;
	ld.global.f64 	%fd104, [%rd30+-196600];
	sub.f64 	%fd105, %fd104, %fd15;
	fma.rn.f64 	%fd106, %fd103, %fd105, %fd306;
	ld.global.f64 	%fd107, [%rd30+-172032];
	sub.f64 	%fd108, %fd107, %fd14;
	ld.global.f64 	%fd109, [%rd30+-172024];
	sub.f64 	%fd110, %fd109, %fd15;
	fma.rn.f64 	%fd111, %fd108, %fd110, %fd106;
	ld.global.f64 	%fd112, [%rd30+-147456];
	sub.f64 	%fd113, %fd112, %fd14;
	ld.global.f64 	%fd114, [%rd30+-147448];
	sub.f64 	%fd115, %fd114, %fd15;
	fma.rn.f64 	%fd116, %fd113, %fd115, %fd111;
	ld.global.f64 	%fd117, [%rd30+-122880];
	sub.f64 	%fd118, %fd117, %fd14;
	ld.global.f64 	%fd119, [%rd30+-122872];
	sub.f64 	%fd120, %fd119, %fd15;
	fma.rn.f64 	%fd121, %fd118, %fd120, %fd116;
	ld.global.f64 	%fd122, [%rd30+-98304];
	sub.f64 	%fd123, %fd122, %fd14;
	ld.global.f64 	%fd124, [%rd30+-98296];
	sub.f64 	%fd125, %fd124, %fd15;
	fma.rn.f64 	%fd126, %fd123, %fd125, %fd121;
	ld.global.f64 	%fd127, [%rd30+-73728];
	sub.f64 	%fd128, %fd127, %fd14;
	ld.global.f64 	%fd129, [%rd30+-73720];
	sub.f64 	%fd130, %fd129, %fd15;
	fma.rn.f64 	%fd131, %fd128, %fd130, %fd126;
	ld.global.f64 	%fd132, [%rd30+-49152];
	sub.f64 	%fd133, %fd132, %fd14;
	ld.global.f64 	%fd134, [%rd30+-49144];
	sub.f64 	%fd135, %fd134, %fd15;
	fma.rn.f64 	%fd136, %fd133, %fd135, %fd131;
	ld.global.f64 	%fd137, [%rd30+-24576];
	sub.f64 	%fd138, %fd137, %fd14;
	ld.global.f64 	%fd139, [%rd30+-24568];
	sub.f64 	%fd140, %fd139, %fd15;
	fma.rn.f64 	%fd141, %fd138, %fd140, %fd136;
	ld.global.f64 	%fd142, [%rd30];
	sub.f64 	%fd143, %fd142, %fd14;
	ld.global.f64 	%fd144, [%rd30+8];
	sub.f64 	%fd145, %fd144, %fd15;
	fma.rn.f64 	%fd146, %fd143, %fd145, %fd141;
	ld.global.f64 	%fd147, [%rd30+24576];
	sub.f64 	%fd148, %fd147, %fd14;
	ld.global.f64 	%fd149, [%rd30+24584];
	sub.f64 	%fd150, %fd149, %fd15;
	fma.rn.f64 	%fd151, %fd148, %fd150, %fd146;
	ld.global.f64 	%fd152, [%rd30+49152];
	sub.f64 	%fd153, %fd152, %fd14;
	ld.global.f64 	%fd154, [%rd30+49160];
	sub.f64 	%fd155, %fd154, %fd15;
	fma.rn.f64 	%fd156, %fd153, %fd155, %fd151;
	ld.global.f64 	%fd157, [%rd30+73728];
	sub.f64 	%fd158, %fd157, %fd14;
	ld.global.f64 	%fd159, [%rd30+73736];
	sub.f64 	%fd160, %fd159, %fd15;
	fma.rn.f64 	%fd161, %fd158, %fd160, %fd156;
	ld.global.f64 	%fd162, [%rd30+98304];
	sub.f64 	%fd163, %fd162, %fd14;
	ld.global.f64 	%fd164, [%rd30+98312];
	sub.f64 	%fd165, %fd164, %fd15;
	fma.rn.f64 	%fd166, %fd163, %fd165, %fd161;
	ld.global.f64 	%fd167, [%rd30+122880];
	sub.f64 	%fd168, %fd167, %fd14;
	ld.global.f64 	%fd169, [%rd30+122888];
	sub.f64 	%fd170, %fd169, %fd15;
	fma.rn.f64 	%fd171, %fd168, %fd170, %fd166;
	ld.global.f64 	%fd172, [%rd30+147456];
	sub.f64 	%fd173, %fd172, %fd14;
	ld.global.f64 	%fd174, [%rd30+147464];
	sub.f64 	%fd175, %fd174, %fd15;
	fma.rn.f64 	%fd176, %fd173, %fd175, %fd171;
	ld.global.f64 	%fd177, [%rd30+172032];
	sub.f64 	%fd178, %fd177, %fd14;
	ld.global.f64 	%fd179, [%rd30+172040];
	sub.f64 	%fd180, %fd179, %fd15;
	fma.rn.f64 	%fd306, %fd178, %fd180, %fd176;
	add.s32 	%r31, %r31, 16;
	add.s64 	%rd30, %rd30, 393216;
	setp.ne.s32 	%p6, %r31, 96;
	@%p6 bra 	$L__BB4_12;
	sub.s32 	%r23, 1695, %r1;
	shr.u32 	%r24, %r23, 10;
	neg.s32 	%r34, %r24;
	add.s64 	%rd33, %rd30, -196600;
$L__BB4_14:
	.pragma "nounroll";
	ld.global.f64 	%fd181, [%rd33+-8];
	sub.f64 	%fd182, %fd181, %fd14;
	ld.global.f64 	%fd183, [%rd33];
	sub.f64 	%fd184, %fd183, %fd15;
	fma.rn.f64 	%fd306, %fd182, %fd184, %fd306;
	add.s64 	%rd33, %rd33, 24576;
	add.s32 	%r34, %r34, 1;
	setp.eq.s32 	%p7, %r34, 1;
	@%p7 bra 	$L__BB4_15;
	bra.uni 	$L__BB4_14;
$L__BB4_15:
	shl.b32 	%r28, %r1, 3;
	mov.u32 	%r29, _ZZ13calculate_sumPK22MultivariateCoordinatePddd9OperationE1r;
	add.s32 	%r17, %r29, %r28;
	st.shared.f64 	[%r17], %fd306;
	bar.sync 	0;
	setp.gt.u32 	%p10, %r1, 511;
	@%p10 bra 	$L__BB4_17;
	ld.shared.f64 	%fd269, [%r17+4096];
	ld.shared.f64 	%fd270, [%r17];
	add.f64 	%fd271, %fd269, %fd270;
	st.shared.f64 	[%r17], %fd271;
$L__BB4_17:
	bar.sync 	0;
	setp.gt.u32 	%p11, %r1, 255;
	@%p11 bra 	$L__BB4_19;
	ld.shared.f64 	%fd272, [%r17+2048];
	ld.shared.f64 	%fd273, [%r17];
	add.f64 	%fd274, %fd272, %fd273;
	st.shared.f64 	[%r17], %fd274;
$L__BB4_19:
	bar.sync 	0;
	setp.gt.u32 	%p12, %r1, 127;
	@%p12 bra 	$L__BB4_21;
	ld.shared.f64 	%fd275, [%r17+1024];
	ld.shared.f64 	%fd276, [%r17];
	add.f64 	%fd277, %fd275, %fd276;
	st.shared.f64 	[%r17], %fd277;
$L__BB4_21:
	bar.sync 	0;
	setp.gt.u32 	%p13, %r1, 63;
	@%p13 bra 	$L__BB4_23;
	ld.shared.f64 	%fd278, [%r17+512];
	ld.shared.f64 	%fd279, [%r17];
	add.f64 	%fd280, %fd278, %fd279;
	st.shared.f64 	[%r17], %fd280;
$L__BB4_23:
	bar.sync 	0;
	setp.gt.u32 	%p14, %r1, 31;
	@%p14 bra 	$L__BB4_25;
	ld.shared.f64 	%fd281, [%r17+256];
	ld.shared.f64 	%fd282, [%r17];
	add.f64 	%fd283, %fd281, %fd282;
	st.shared.f64 	[%r17], %fd283;
$L__BB4_25:
	bar.sync 	0;
	setp.gt.u32 	%p15, %r1, 15;
	@%p15 bra 	$L__BB4_27;
	ld.shared.f64 	%fd284, [%r17+128];
	ld.shared.f64 	%fd285, [%r17];
	add.f64 	%fd286, %fd284, %fd285;
	st.shared.f64 	[%r17], %fd286;
$L__BB4_27:
	bar.sync 	0;
	setp.gt.u32 	%p16, %r1, 7;
	@%p16 bra 	$L__BB4_29;
	ld.shared.f64 	%fd287, [%r17+64];
	ld.shared.f64 	%fd288, [%r17];
	add.f64 	%fd289, %fd287, %fd288;
	st.shared.f64 	[%r17], %fd289;
$L__BB4_29:
	bar.sync 	0;
	setp.gt.u32 	%p17, %r1, 3;
	@%p17 bra 	$L__BB4_31;
	ld.shared.f64 	%fd290, [%r17+32];
	ld.shared.f64 	%fd291, [%r17];
	add.f64 	%fd292, %fd290, %fd291;
	st.shared.f64 	[%r17], %fd292;
$L__BB4_31:
	bar.sync 	0;
	setp.gt.u32 	%p18, %r1, 1;
	@%p18 bra 	$L__BB4_33;
	ld.shared.f64 	%fd293, [%r17+16];
	ld.shared.f64 	%fd294, [%r17];
	add.f64 	%fd295, %fd293, %fd294;
	st.shared.f64 	[%r17], %fd295;
$L__BB4_33:
	bar.sync 	0;
	setp.ne.s32 	%p19, %r1, 0;
	@%p19 bra 	$L__BB4_35;
	ld.shared.f64 	%fd296, [_ZZ13calculate_sumPK22MultivariateCoordinatePddd9OperationE1r+8];
	ld.shared.f64 	%fd297, [%r17];
	add.f64 	%fd298, %fd296, %fd297;
	st.shared.f64 	[%r17], %fd298;
$L__BB4_35:
	setp.ne.s32 	%p20, %r1, 0;
	bar.sync 	0;
	@%p20 bra 	$L__BB4_37;
	ld.shared.f64 	%fd299, [_ZZ13calculate_sumPK22MultivariateCoordinatePddd9OperationE1r];
	cvta.to.global.u64 	%rd28, %rd20;
	st.global.f64 	[%rd28], %fd299;
$L__BB4_37:
	ret;

}


// ===== COMPILED SASS (sm_100) =====

	.target	sm_100

	.elftype	@"ET_EXEC"


//--------------------- .note.nv.tkinfo           --------------------------
	.section	.note.nv.tkinfo,"",@"SHT_NOTE"
	.sectionflags	@"SHF_NOTE_NV_TKINFO"
	.tkinfo
        /*0018*/ 	.word	0x00000002
        /*0030*/ 	.string	""
        /*0030*/ 	.string	"ptxas"
        /*0030*/ 	.string	"Cuda compilation tools, release 13.0, V13.0.88"
        /*0030*/ 	.string	"Build cuda_13.0.r13.0/compiler.36424714_0"
        /*0030*/ 	.string	"-arch sm_100 -m 64 "



//--------------------- .note.nv.cuinfo           --------------------------
	.section	.note.nv.cuinfo,"",@"SHT_NOTE"
	.sectionflags	@"SHF_NOTE_NV_CUINFO"
        /*0018*/ 	.short	0x0002
        /*001a*/ 	.short	0x0064
        /*001c*/ 	.short	0x0082
	.zero		2


//--------------------- .nv.info                  --------------------------
	.section	.nv.info,"",@"SHT_CUDA_INFO"
	.align	4


	//----- nvinfo : EIATTR_REGCOUNT
	.align		4
        /*0000*/ 	.byte	0x04, 0x2f
        /*0002*/ 	.short	(.L_1 - .L_0)
	.align		4
.L_0:
        /*0004*/ 	.word	index@(_Z13operateKernelPK10CoordinatePdd25TargetCoordinateOperation)
        /*0008*/ 	.word	0x0000000c


	//----- nvinfo : EIATTR_FRAME_SIZE
	.align		4
.L_1:
        /*000c*/ 	.byte	0x04, 0x11
        /*000e*/ 	.short	(.L_3 - .L_2)
	.align		4
.L_2:
        /*0010*/ 	.word	index@(_Z13operateKernelPK10CoordinatePdd25TargetCoordinateOperation)
        /*0014*/ 	.word	0x00000000


	//----- nvinfo : EIATTR_REGCOUNT
	.align		4
.L_3:
        /*0018*/ 	.byte	0x04, 0x2f
        /*001a*/ 	.short	(.L_5 - .L_4)
	.align		4
.L_4:
        /*001c*/ 	.word	index@(_Z14pushBackKernelPK10CoordinatePd25TargetCoordinateOperation)
        /*0020*/ 	.word	0x0000000a


	//----- nvinfo : EIATTR_FRAME_SIZE
	.align		4
.L_5:
        /*0024*/ 	.byte	0x04, 0x11
        /*0026*/ 	.short	(.L_7 - .L_6)
	.align		4
.L_6:
        /*0028*/ 	.word	index@(_Z14pushBackKernelPK10CoordinatePd25TargetCoordinateOperation)
        /*002c*/ 	.word	0x00000000


	//----- nvinfo : EIATTR_REGCOUNT
	.align		4
.L_7:
        /*0030*/ 	.byte	0x04, 0x2f
        /*0032*/ 	.short	(.L_9 - .L_8)
	.align		4
.L_8:
        /*0034*/ 	.word	index@(_Z13calculate_sumPK22MultivariateCoordinatePd9Operation)
        /*0038*/ 	.word	0x0000001c


	//----- nvinfo : EIATTR_FRAME_SIZE
	.align		4
.L_9:
        /*003c*/ 	.byte	0x04, 0x11
        /*003e*/ 	.short	(.L_11 - .L_10)
	.align		4
.L_10:
        /*0040*/ 	.word	index@(_Z13calculate_sumPK22MultivariateCoordinatePd9Operation)
        /*0044*/ 	.word	0x00000000


	//----- nvinfo : EIATTR_REGCOUNT
	.align		4
.L_11:
        /*0048*/ 	.byte	0x04, 0x2f
        /*004a*/ 	.short	(.L_13 - .L_12)
	.align		4
.L_12:
        /*004c*/ 	.word	index@(_Z13calculate_sumPK22MultivariateCoordinatePdd9Operation)
        /*0050*/ 	.word	0x0000001c


	//----- nvinfo : EIATTR_FRAME_SIZE
	.align		4
.L_13:
        /*0054*/ 	.byte	0x04, 0x11
        /*0056*/ 	.short	(.L_15 - .L_14)
	.align		4
.L_14:
        /*0058*/ 	.word	index@(_Z13calculate_sumPK22MultivariateCoordinatePdd9Operation)
        /*005c*/ 	.word	0x00000000


	//----- nvinfo : EIATTR_REGCOUNT
	.align		4
.L_15:
        /*0060*/ 	.byte	0x04, 0x2f
        /*0062*/ 	.short	(.L_17 - .L_16)
	.align		4
.L_16:
        /*0064*/ 	.word	index@(_Z13calculate_sumPK22MultivariateCoordinatePddd9Operation)
        /*0068*/ 	.word	0x0000001c


	//----- nvinfo : EIATTR_FRAME_SIZE
	.align		4
.L_17:
        /*006c*/ 	.byte	0x04, 0x11
        /*006e*/ 	.short	(.L_19 - .L_18)
	.align		4
.L_18:
        /*0070*/ 	.word	index@(_Z13calculate_sumPK22MultivariateCoordinatePddd9Operation)
        /*0074*/ 	.word	0x00000000


	//----- nvinfo : EIATTR_MIN_STACK_SIZE
	.align		4
.L_19:
        /*0078*/ 	.byte	0x04, 0x12
        /*007a*/ 	.short	(.L_21 - .L_20)
	.align		4
.L_20:
        /*007c*/ 	.word	index@(_Z13calculate_sumPK22MultivariateCoordinatePddd9Operation)
        /*0080*/ 	.word	0x00000000


	//----- nvinfo : EIATTR_MIN_STACK_SIZE
	.align		4
.L_21:
        /*0084*/ 	.byte	0x04, 0x12
        /*0086*/ 	.short	(.L_23 - .L_22)
	.align		4
.L_22:
        /*0088*/ 	.word	index@(_Z13calculate_sumPK22MultivariateCoordinatePdd9Operation)
        /*008c*/ 	.word	0x00000000


	//----- nvinfo : EIATTR_MIN_STACK_SIZE
	.align		4
.L_23:
        /*0090*/ 	.byte	0x04, 0x12
        /*0092*/ 	.short	(.L_25 - .L_24)
	.align		4
.L_24:
        /*0094*/ 	.word	index@(_Z13calculate_sumPK22MultivariateCoordinatePd9Operation)
        /*0098*/ 	.word	0x00000000


	//----- nvinfo : EIATTR_MIN_STACK_SIZE
	.align		4
.L_25:
        /*009c*/ 	.byte	0x04, 0x12
        /*009e*/ 	.short	(.L_27 - .L_26)
	.align		4
.L_26:
        /*00a0*/ 	.word	index@(_Z14pushBackKernelPK10CoordinatePd25TargetCoordinateOperation)
        /*00a4*/ 	.word	0x00000000


	//----- nvinfo : EIATTR_MIN_STACK_SIZE
	.align		4
.L_27:
        /*00a8*/ 	.byte	0x04, 0x12
        /*00aa*/ 	.short	(.L_29 - .L_28)
	.align		4
.L_28:
        /*00ac*/ 	.word	index@(_Z13operateKernelPK10CoordinatePdd25TargetCoordinateOperation)
        /*00b0*/ 	.word	0x00000000
.L_29:


//--------------------- .nv.compat                --------------------------
	.section	.nv.compat,"",@"SHT_CUDA_COMPAT_INFO"
	.align	4
        /*0000*/ 	.byte	0x02, 0x09, 0x00, 0x00, 0x02, 0x02, 0x01, 0x00, 0x02, 0x05, 0x05, 0x00, 0x03, 0x07, 0x01, 0x01
        /*0010*/ 	.byte	0x02, 0x03, 0x00, 0x00, 0x02, 0x06, 0x01, 0x00, 0x04, 0x0b, 0x08, 0x00, 0x01, 0x00, 0x00, 0x00
        /*0020*/ 	.byte	0x00, 0x00, 0x00, 0x00


//--------------------- .nv.info._Z13calculate_sumPK22MultivariateCoordinatePddd9Operation --------------------------
	.section	.nv.info._Z13calculate_sumPK22MultivariateCoordinatePddd9Operation,"",@"SHT_CUDA_INFO"
	.sectionflags	@""
	.align	4


	//----- nvinfo : EIATTR_CUDA_API_VERSION
	.align		4
        /*0000*/ 	.byte	0x04, 0x37
        /*0002*/ 	.short	(.L_31 - .L_30)
.L_30:
        /*0004*/ 	.word	0x00000082


	//----- nvinfo : EIATTR_KPARAM_INFO
	.align		4
.L_31:
        /*0008*/ 	.byte	0x04, 0x17
        /*000a*/ 	.short	(.L_33 - .L_32)
.L_32:
        /*000c*/ 	.word	0x00000000
        /*0010*/ 	.short	0x0004
        /*0012*/ 	.short	0x0020
        /*0014*/ 	.byte	0x00, 0xf0, 0x11, 0x00


	//----- nvinfo : EIATTR_KPARAM_INFO
	.align		4
.L_33:
        /*0018*/ 	.byte	0x04, 0x17
        /*001a*/ 	.short	(.L_35 - .L_34)
.L_34:
        /*001c*/ 	.word	0x00000000
        /*0020*/ 	.short	0x0003
        /*0022*/ 	.short	0x0018
        /*0024*/ 	.byte	0x00, 0xf0, 0x21, 0x00


	//----- nvinfo : EIATTR_KPARAM_INFO
	.align		4
.L_35:
        /*0028*/ 	.byte	0x04, 0x17
        /*002a*/ 	.short	(.L_37 - .L_36)
.L_36:
        /*002c*/ 	.word	0x00000000
        /*0030*/ 	.short	0x0002
        /*0032*/ 	.short	0x0010
        /*0034*/ 	.byte	0x00, 0xf0, 0x21, 0x00


	//----- nvinfo : EIATTR_KPARAM_INFO
	.align		4
.L_37:
        /*0038*/ 	.byte	0x04, 0x17
        /*003a*/ 	.short	(.L_39 - .L_38)
.L_38:
        /*003c*/ 	.word	0x00000000
        /*0040*/ 	.short	0x0001
        /*0042*/ 	.short	0x0008
        /*0044*/ 	.byte	0x00, 0xf5, 0x21, 0x00


	//----- nvinfo : EIATTR_KPARAM_INFO
	.align		4
.L_39:
        /*0048*/ 	.byte	0x04, 0x17
        /*004a*/ 	.short	(.L_41 - .L_40)
.L_40:
        /*004c*/ 	.word	0x00000000
        /*0050*/ 	.short	0x0000
        /*0052*/ 	.short	0x0000
        /*0054*/ 	.byte	0x00, 0xf5, 0x21, 0x00


	//----- nvinfo : EIATTR_SPARSE_MMA_MASK
	.align		4
.L_41:
        /*0058*/ 	.byte	0x03, 0x50
        /*005a*/ 	.short	0x0000


	//----- nvinfo : EIATTR_MAXREG_COUNT
	.align		4
        /*005c*/ 	.byte	0x03, 0x1b
        /*005e*/ 	.short	0x00ff


	//----- nvinfo : EIATTR_NUM_BARRIERS
	.align		4
        /*0060*/ 	.byte	0x02, 0x4c
        /*0062*/ 	.byte	0x01
	.zero		1


	//----- nvinfo : EIATTR_MERCURY_ISA_VERSION
	.align		4
        /*0064*/ 	.byte	0x03, 0x5f
        /*0066*/ 	.short	0x0101


	//----- nvinfo : EIATTR_VRC_CTA_INIT_COUNT
	.align		4
        /*0068*/ 	.byte	0x02, 0x4a
	.zero		1
	.zero		1


	//----- nvinfo : EIATTR_EXIT_INSTR_OFFSETS
	.align		4
        /*006c*/ 	.byte	0x04, 0x1c
        /*006e*/ 	.short	(.L_43 - .L_42)


	//   ....[0]....
.L_42:
        /*0070*/ 	.word	0x00001a50


	//   ....[1]....
        /*0074*/ 	.word	0x00001a90


	//----- nvinfo : EIATTR_CRS_STACK_SIZE
	.align		4
.L_43:
        /*0078*/ 	.byte	0x04, 0x1e
        /*007a*/ 	.short	(.L_45 - .L_44)
.L_44:
        /*007c*/ 	.word	0x00000000


	//----- nvinfo : EIATTR_CBANK_PARAM_SIZE
	.align		4
.L_45:
        /*0080*/ 	.byte	0x03, 0x19
        /*0082*/ 	.short	0x0024


	//----- nvinfo : EIATTR_PARAM_CBANK
	.align		4
        /*0084*/ 	.byte	0x04, 0x0a
        /*0086*/ 	.short	(.L_47 - .L_46)
	.align		4
.L_46:
        /*0088*/ 	.word	index@(.nv.constant0._Z13calculate_sumPK22MultivariateCoordinatePddd9Operation)
        /*008c*/ 	.short	0x0380
        /*008e*/ 	.short	0x0024


	//----- nvinfo : EIATTR_SW_WAR
	.align		4
.L_47:
        /*0090*/ 	.byte	0x04, 0x36
        /*0092*/ 	.short	(.L_49 - .L_48)
.L_48:
        /*0094*/ 	.word	0x00000008
.L_49:


//--------------------- .nv.info._Z13calculate_sumPK22MultivariateCoordinatePdd9Operation --------------------------
	.section	.nv.info._Z13calculate_sumPK22MultivariateCoordinatePdd9Operation,"",@"SHT_CUDA_INFO"
	.sectionflags	@""
	.align	4


	//----- nvinfo : EIATTR_CUDA_API_VERSION
	.align		4
        /*0000*/ 	.byte	0x04, 0x37
        /*0002*/ 	.short	(.L_51 - .L_50)
.L_50:
        /*0004*/ 	.word	0x00000082


	//----- nvinfo : EIATTR_KPARAM_INFO
	.align		4
.L_51:
        /*0008*/ 	.byte	0x04, 0x17
        /*000a*/ 	.short	(.L_53 - .L_52)
.L_52:
        /*000c*/ 	.word	0x00000000
        /*0010*/ 	.short	0x0003
        /*0012*/ 	.short	0x0018
        /*0014*/ 	.byte	0x00, 0xf0, 0x11, 0x00


	//----- nvinfo : EIATTR_KPARAM_INFO
	.align		4
.L_53:
        /*0018*/ 	.byte	0x04, 0x17
        /*001a*/ 	.short	(.L_55 - .L_54)
.L_54:
        /*001c*/ 	.word	0x00000000
        /*0020*/ 	.short	0x0002
        /*0022*/ 	.short	0x0010
        /*0024*/ 	.byte	0x00, 0xf0, 0x21, 0x00


	//----- nvinfo : EIATTR_KPARAM_INFO
	.align		4
.L_55:
        /*0028*/ 	.byte	0x04, 0x17
        /*002a*/ 	.short	(.L_57 - .L_56)
.L_56:
        /*002c*/ 	.word	0x00000000
        /*0030*/ 	.short	0x0001
        /*0032*/ 	.short	0x0008
        /*0034*/ 	.byte	0x00, 0xf5, 0x21, 0x00


	//----- nvinfo : EIATTR_KPARAM_INFO
	.align		4
.L_57:
        /*0038*/ 	.byte	0x04, 0x17
        /*003a*/ 	.short	(.L_59 - .L_58)
.L_58:
        /*003c*/ 	.word	0x00000000
        /*0040*/ 	.short	0x0000
        /*0042*/ 	.short	0x0000
        /*0044*/ 	.byte	0x00, 0xf5, 0x21, 0x00


	//----- nvinfo : EIATTR_SPARSE_MMA_MASK
	.align		4
.L_59:
        /*0048*/ 	.byte	0x03, 0x50
        /*004a*/ 	.short	0x0000


	//----- nvinfo : EIATTR_MAXREG_COUNT
	.align		4
        /*004c*/ 	.byte	0x03, 0x1b
        /*004e*/ 	.short	0x00ff


	//----- nvinfo : EIATTR_NUM_BARRIERS
	.align		4
        /*0050*/ 	.byte	0x02, 0x4c
        /*0052*/ 	.byte	0x01
	.zero		1


	//----- nvinfo : EIATTR_MERCURY_ISA_VERSION
	.align		4
        /*0054*/ 	.byte	0x03, 0x5f
        /*0056*/ 	.short	0x0101


	//----- nvinfo : EIATTR_VRC_CTA_INIT_COUNT
	.align		4
        /*0058*/ 	.byte	0x02, 0x4a
	.zero		1
	.zero		1


	//----- nvinfo : EIATTR_EXIT_INSTR_OFFSETS
	.align		4
        /*005c*/ 	.byte	0x04, 0x1c
        /*005e*/ 	.short	(.L_61 - .L_60)


	//   ....[0]....
.L_60:
        /*0060*/ 	.word	0x00000e40


	//   ....[1]....
        /*0064*/ 	.word	0x00000e80


	//----- nvinfo : EIATTR_CRS_STACK_SIZE
	.align		4
.L_61:
        /*0068*/ 	.byte	0x04, 0x1e
        /*006a*/ 	.short	(.L_63 - .L_62)
.L_62:
        /*006c*/ 	.word	0x00000000


	//----- nvinfo : EIATTR_CBANK_PARAM_SIZE
	.align		4
.L_63:
        /*0070*/ 	.byte	0x03, 0x19
        /*0072*/ 	.short	0x001c


	//----- nvinfo : EIATTR_PARAM_CBANK
	.align		4
        /*0074*/ 	.byte	0x04, 0x0a
        /*0076*/ 	.short	(.L_65 - .L_64)
	.align		4
.L_64:
        /*0078*/ 	.word	index@(.nv.constant0._Z13calculate_sumPK22MultivariateCoordinatePdd9Operation)
        /*007c*/ 	.short	0x0380
        /*007e*/ 	.short	0x001c


	//----- nvinfo : EIATTR_SW_WAR
	.align		4
.L_65:
        /*0080*/ 	.byte	0x04, 0x36
        /*0082*/ 	.short	(.L_67 - .L_66)
.L_66:
        /*0084*/ 	.word	0x00000008
.L_67:


//--------------------- .nv.info._Z13calculate_sumPK22MultivariateCoordinatePd9Operation --------------------------
	.section	.nv.info._Z13calculate_sumPK22MultivariateCoordinatePd9Operation,"",@"SHT_CUDA_INFO"
	.sectionflags	@""
	.align	4


	//----- nvinfo : EIATTR_CUDA_API_VERSION
	.align		4
        /*0000*/ 	.byte	0x04, 0x37
        /*0002*/ 	.short	(.L_69 - .L_68)
.L_68:
        /*0004*/ 	.word	0x00000082


	//----- nvinfo : EIATTR_KPARAM_INFO
	.align		4
.L_69:
        /*0008*/ 	.byte	0x04, 0x17
        /*000a*/ 	.short	(.L_71 - .L_70)
.L_70:
        /*000c*/ 	.word	0x00000000
        /*0010*/ 	.short	0x0002
        /*0012*/ 	.short	0x0010
        /*0014*/ 	.byte	0x00, 0xf0, 0x11, 0x00


	//----- nvinfo : EIATTR_KPARAM_INFO
	.align		4
.L_71:
        /*0018*/ 	.byte	0x04, 0x17
        /*001a*/ 	.short	(.L_73 - .L_72)
.L_72:
        /*001c*/ 	.word	0x00000000
        /*0020*/ 	.short	0x0001
        /*0022*/ 	.short	0x0008
        /*0024*/ 	.byte	0x00, 0xf5, 0x21, 0x00


	//----- nvinfo : EIATTR_KPARAM_INFO
	.align		4
.L_73:
        /*0028*/ 	.byte	0x04, 0x17
        /*002a*/ 	.short	(.L_75 - .L_74)
.L_74:
        /*002c*/ 	.word	0x00000000
        /*0030*/ 	.short	0x0000
        /*0032*/ 	.short	0x0000
        /*0034*/ 	.byte	0x00, 0xf5, 0x21, 0x00


	//----- nvinfo : EIATTR_SPARSE_MMA_MASK
	.align		4
.L_75:
        /*0038*/ 	.byte	0x03, 0x50
        /*003a*/ 	.short	0x0000


	//----- nvinfo : EIATTR_MAXREG_COUNT
	.align		4
        /*003c*/ 	.byte	0x03, 0x1b
        /*003e*/ 	.short	0x00ff


	//----- nvinfo : EIATTR_NUM_BARRIERS
	.align		4
        /*0040*/ 	.byte	0x02, 0x4c
        /*0042*/ 	.byte	0x01
	.zero		1


	//----- nvinfo : EIATTR_MERCURY_ISA_VERSION
	.align		4
        /*0044*/ 	.byte	0x03, 0x5f
        /*0046*/ 	.short	0x0101


	//----- nvinfo : EIATTR_VRC_CTA_INIT_COUNT
	.align		4
        /*0048*/ 	.byte	0x02, 0x4a
	.zero		1
	.zero		1


	//----- nvinfo : EIATTR_EXIT_INSTR_OFFSETS
	.align		4
        /*004c*/ 	.byte	0x04, 0x1c
        /*004e*/ 	.short	(.L_77 - .L_76)


	//   ....[0]....
.L_76:
        /*0050*/ 	.word	0x00001050


	//   ....[1]....
        /*0054*/ 	.word	0x00001090


	//----- nvinfo : EIATTR_CRS_STACK_SIZE
	.align		4
.L_77:
        /*0058*/ 	.byte	0x04, 0x1e
        /*005a*/ 	.short	(.L_79 - .L_78)
.L_78:
        /*005c*/ 	.word	0x00000000


	//----- nvinfo : EIATTR_CBANK_PARAM_SIZE
	.align		4
.L_79:
        /*0060*/ 	.byte	0x03, 0x19
        /*0062*/ 	.short	0x0014


	//----- nvinfo : EIATTR_PARAM_CBANK
	.align		4
        /*0064*/ 	.byte	0x04, 0x0a
        /*0066*/ 	.short	(.L_81 - .L_80)
	.align		4
.L_80:
        /*0068*/ 	.word	index@(.nv.constant0._Z13calculate_sumPK22MultivariateCoordinatePd9Operation)
        /*006c*/ 	.short	0x0380
        /*006e*/ 	.short	0x0014


	//----- nvinfo : EIATTR_SW_WAR
	.align		4
.L_81:
        /*0070*/ 	.byte	0x04, 0x36
        /*0072*/ 	.short	(.L_83 - .L_82)
.L_82:
        /*0074*/ 	.word	0x00000008
.L_83:


//--------------------- .nv.info._Z14pushBackKernelPK10CoordinatePd25TargetCoordinateOperation --------------------------
	.section	.nv.info._Z14pushBackKernelPK10CoordinatePd25TargetCoordinateOperation,"",@"SHT_CUDA_INFO"
	.sectionflags	@""
	.align	4


	//----- nvinfo : EIATTR_CUDA_API_VERSION
	.align		4
        /*0000*/ 	.byte	0x04, 0x37
        /*0002*/ 	.short	(.L_85 - .L_84)
.L_84:
        /*0004*/ 	.word	0x00000082


	//----- nvinfo : EIATTR_KPARAM_INFO
	.align		4
.L_85:
        /*0008*/ 	.byte	0x04, 0x17
        /*000a*/ 	.short	(.L_87 - .L_86)
.L_86:
        /*000c*/ 	.word	0x00000000
        /*0010*/ 	.short	0x0002
        /*0012*/ 	.short	0x0010
        /*0014*/ 	.byte	0x00, 0xf0, 0x11, 0x00


	//----- nvinfo : EIATTR_KPARAM_INFO
	.align		4
.L_87:
        /*0018*/ 	.byte	0x04, 0x17
        /*001a*/ 	.short	(.L_89 - .L_88)
.L_88:
        /*001c*/ 	.word	0x00000000
        /*0020*/ 	.short	0x0001
        /*0022*/ 	.short	0x0008
        /*0024*/ 	.byte	0x00, 0xf5, 0x21, 0x00


	//----- nvinfo : EIATTR_KPARAM_INFO
	.align		4
.L_89:
        /*0028*/ 	.byte	0x04, 0x17
        /*002a*/ 	.short	(.L_91 - .L_90)
.L_90:
        /*002c*/ 	.word	0x00000000
        /*0030*/ 	.short	0x0000
        /*0032*/ 	.short	0x0000
        /*0034*/ 	.byte	0x00, 0xf5, 0x21, 0x00


	//----- nvinfo : EIATTR_SPARSE_MMA_MASK
	.align		4
.L_91:
        /*0038*/ 	.byte	0x03, 0x50
        /*003a*/ 	.short	0x0000


	//----- nvinfo : EIATTR_MAXREG_COUNT
	.align		4
        /*003c*/ 	.byte	0x03, 0x1b
        /*003e*/ 	.short	0x00ff


	//----- nvinfo : EIATTR_MERCURY_ISA_VERSION
	.align		4
        /*0040*/ 	.byte	0x03, 0x5f
        /*0042*/ 	.short	0x0101


	//----- nvinfo : EIATTR_VRC_CTA_INIT_COUNT
	.align		4
        /*0044*/ 	.byte	0x02, 0x4a
	.zero		1
	.zero		1


	//----- nvinfo : EIATTR_EXIT_INSTR_OFFSETS
	.align		4
        /*0048*/ 	.byte	0x04, 0x1c
        /*004a*/ 	.short	(.L_93 - .L_92)


	//   ....[0]....
.L_92:
        /*004c*/ 	.word	0x000000c0


	//   ....[1]....
        /*0050*/ 	.word	0x00000130


	//----- nvinfo : EIATTR_CBANK_PARAM_SIZE
	.align		4
.L_93:
        /*0054*/ 	.byte	0x03, 0x19
        /*0056*/ 	.short	0x0014


	//----- nvinfo : EIATTR_PARAM_CBANK
	.align		4
        /*0058*/ 	.byte	0x04, 0x0a
        /*005a*/ 	.short	(.L_95 - .L_94)
	.align		4
.L_94:
        /*005c*/ 	.word	index@(.nv.constant0._Z14pushBackKernelPK10CoordinatePd25TargetCoordinateOperation)
        /*0060*/ 	.short	0x0380
        /*0062*/ 	.short	0x0014


	//----- nvinfo : EIATTR_SW_WAR
	.align		4
.L_95:
        /*0064*/ 	.byte	0x04, 0x36
        /*0066*/ 	.short	(.L_97 - .L_96)
.L_96:
        /*0068*/ 	.word	0x00000008
.L_97:


//--------------------- .nv.info._Z13operateKernelPK10CoordinatePdd25TargetCoordinateOperation --------------------------
	.section	.nv.info._Z13operateKernelPK10CoordinatePdd25TargetCoordinateOperation,"",@"SHT_CUDA_INFO"
	.sectionflags	@""
	.align	4


	//----- nvinfo : EIATTR_CUDA_API_VERSION
	.align		4
        /*0000*/ 	.byte	0x04, 0x37
        /*0002*/ 	.short	(.L_99 - .L_98)
.L_98:
        /*0004*/ 	.word	0x00000082


	//----- nvinfo : EIATTR_KPARAM_INFO
	.align		4
.L_99:
        /*0008*/ 	.byte	0x04, 0x17
        /*000a*/ 	.short	(.L_101 - .L_100)
.L_100:
        /*000c*/ 	.word	0x00000000
        /*0010*/ 	.short	0x0003
        /*0012*/ 	.short	0x0018
        /*0014*/ 	.byte	0x00, 0xf0, 0x11, 0x00


	//----- nvinfo : EIATTR_KPARAM_INFO
	.align		4
.L_101:
        /*0018*/ 	.byte	0x04, 0x17
        /*001a*/ 	.short	(.L_103 - .L_102)
.L_102:
        /*001c*/ 	.word	0x00000000
        /*0020*/ 	.short	0x0002
        /*0022*/ 	.short	0x0010
        /*0024*/ 	.byte	0x00, 0xf0, 0x21, 0x00


	//----- nvinfo : EIATTR_KPARAM_INFO
	.align		4
.L_103:
        /*0028*/ 	.byte	0x04, 0x17
        /*002a*/ 	.short	(.L_105 - .L_104)
.L_104:
        /*002c*/ 	.word	0x00000000
        /*0030*/ 	.short	0x0001
        /*0032*/ 	.short	0x0008
        /*0034*/ 	.byte	0x00, 0xf5, 0x21, 0x00


	//----- nvinfo : EIATTR_KPARAM_INFO
	.align		4
.L_105:
        /*0038*/ 	.byte	0x04, 0x17
        /*003a*/ 	.short	(.L_107 - .L_106)
.L_106:
        /*003c*/ 	.word	0x00000000
        /*0040*/ 	.short	0x0000
        /*0042*/ 	.short	0x0000
        /*0044*/ 	.byte	0x00, 0xf5, 0x21, 0x00


	//----- nvinfo : EIATTR_SPARSE_MMA_MASK
	.align		4
.L_107:
        /*0048*/ 	.byte	0x03, 0x50
        /*004a*/ 	.short	0x0000


	//----- nvinfo : EIATTR_MAXREG_COUNT
	.align		4
        /*004c*/ 	.byte	0x03, 0x1b
        /*004e*/ 	.short	0x00ff


	//----- nvinfo : EIATTR_MERCURY_ISA_VERSION
	.align		4
        /*0050*/ 	.byte	0x03, 0x5f
        /*0052*/ 	.short	0x0101


	//----- nvinfo : EIATTR_VRC_CTA_INIT_COUNT
	.align		4
        /*0054*/ 	.byte	0x02, 0x4a
	.zero		1
	.zero		1


	//----- nvinfo : EIATTR_EXIT_INSTR_OFFSETS
	.align		4
        /*0058*/ 	.byte	0x04, 0x1c
        /*005a*/ 	.short	(.L_109 - .L_108)


	//   ....[0]....
.L_108:
        /*005c*/ 	.word	0x00000140


	//   ....[1]....
        /*0060*/ 	.word	0x000001d0


	//   ....[2]....
        /*0064*/ 	.word	0x000002f0


	//   ....[3]....
        /*0068*/ 	.word	0x00000390


	//----- nvinfo : EIATTR_INDIRECT_BRANCH_TARGETS
	.align		4
.L_109:
        /*006c*/ 	.byte	0x04, 0x34
        /*006e*/ 	.short	(.L_111 - .L_110)


	//   ....[0]....
.L_110:
        /*0070*/ 	.word	.L_x_40@srel
        /*0074*/ 	.short	0x0
        /*0076*/ 	.short	0x0
        /*0078*/ 	.word	0x3
        /*007c*/ 	.word	.L_x_41@srel
        /*0080*/ 	.word	.L_x_42@srel
        /*0084*/ 	.word	.L_x_43@srel


	//   ....[1]....
        /*0088*/ 	.word	.L_x_44@srel
        /*008c*/ 	.short	0x0
        /*008e*/ 	.short	0x0
        /*0090*/ 	.word	0x3
        /*0094*/ 	.word	.L_x_45@srel
        /*0098*/ 	.word	.L_x_46@srel
        /*009c*/ 	.word	.L_x_43@srel


	//----- nvinfo : EIATTR_CBANK_PARAM_SIZE
	.align		4
.L_111:
        /*00a0*/ 	.byte	0x03, 0x19
        /*00a2*/ 	.short	0x001c


	//----- nvinfo : EIATTR_PARAM_CBANK
	.align		4
        /*00a4*/ 	.byte	0x04, 0x0a
        /*00a6*/ 	.short	(.L_113 - .L_112)
	.align		4
.L_112:
        /*00a8*/ 	.word	index@(.nv.constant0._Z13operateKernelPK10CoordinatePdd25TargetCoordinateOperation)
        /*00ac*/ 	.short	0x0380
        /*00ae*/ 	.short	0x001c


	//----- nvinfo : EIATTR_SW_WAR
	.align		4
.L_113:
        /*00b0*/ 	.byte	0x04, 0x36
        /*00b2*/ 	.short	(.L_115 - .L_114)
.L_114:
        /*00b4*/ 	.word	0x00000008
.L_115:


//--------------------- .nv.callgraph             --------------------------
	.section	.nv.callgraph,"",@"SHT_CUDA_CALLGRAPH"
	.align	4
	.sectionentsize	8
	.align		4
        /*0000*/ 	.word	0x00000000
	.align		4
        /*0004*/ 	.word	0xffffffff
	.align		4
        /*0008*/ 	.word	0x00000000
	.align		4
        /*000c*/ 	.word	0xfffffffe
	.align		4
        /*0010*/ 	.word	0x00000000
	.align		4
        /*0014*/ 	.word	0xfffffffd
	.align		4
        /*0018*/ 	.word	0x00000000
	.align		4
        /*001c*/ 	.word	0xfffffffc


//--------------------- .nv.constant2._Z13operateKernelPK10CoordinatePdd25TargetCoordinateOperation --------------------------
	.section	.nv.constant2._Z13operateKernelPK10CoordinatePdd25TargetCoordinateOperation,"a",@progbits
	.sectionflags	@""
	.align	4
.nv.constant2._Z13operateKernelPK10CoordinatePdd25TargetCoordinateOperation:
        /*0000*/ 	.byte	0x50, 0x01, 0x00, 0x00, 0xc0, 0x00, 0x00, 0x00, 0x90, 0x03, 0x00, 0x00, 0x00, 0x03, 0x00, 0x00
        /*0010*/ 	.byte	0x40, 0x02, 0x00, 0x00, 0x90, 0x03, 0x00, 0x00


//--------------------- .text._Z13calculate_sumPK22MultivariateCoordinatePddd9Operation --------------------------
	.section	.text._Z13calculate_sumPK22MultivariateCoordinatePddd9Operation,"ax",@progbits
	.align	128
        .global         _Z13calculate_sumPK22MultivariateCoordinatePddd9Operation
        .type           _Z13calculate_sumPK22MultivariateCoordinatePddd9Operation,@function
        .size           _Z13calculate_sumPK22MultivariateCoordinatePddd9Operation,(.L_x_48 - _Z13calculate_sumPK22MultivariateCoordinatePddd9Operation)
        .other          _Z13calculate_sumPK22MultivariateCoordinatePddd9Operation,@"STO_CUDA_ENTRY STV_DEFAULT"
_Z13calculate_sumPK22MultivariateCoordinatePddd9Operation:
.text._Z13calculate_sumPK22MultivariateCoordinatePddd9Operation:
[----:B------:R-:W-:Y:S01]  /*0000*/  LDC R1, c[0x0][0x37c] ;  /* 0x0000df00ff017b82 */ /* 0x000fe20000000800 */
[----:B------:R-:W0:Y:S01]  /*0010*/  LDCU UR4, c[0x0][0x3a0] ;  /* 0x00007400ff0477ac */ /* 0x000e220008000800 */
[----:B------:R-:W1:Y:S01]  /*0020*/  S2R R0, SR_TID.X ;  /* 0x0000000000007919 */ /* 0x000e620000002100 */
[----:B------:R-:W-:Y:S01]  /*0030*/  BSSY.RECONVERGENT B0, `(.L_x_0) ;  /* 0x000015f000007945 */ /* 0x000fe20003800200 */
[----:B------:R-:W2:Y:S01]  /*0040*/  LDCU.64 UR6, c[0x0][0x358] ;  /* 0x00006b00ff0677ac */ /* 0x000ea20008000a00 */
[----:B0-----:R-:W-:-:S09]  /*0050*/  UISETP.NE.AND UP0, UPT, UR4, 0x5, UPT ;  /* 0x000000050400788c */ /* 0x001fd2000bf05270 */
[----:B--2---:R-:W-:Y:S05]  /*0060*/  BRA.U !UP0, `(.L_x_1) ;  /* 0x0000000d08b87547 */ /* 0x004fea000b800000 */
[----:B------:R-:W-:-:S09]  /*0070*/  UISETP.NE.AND UP0, UPT, UR4, 0x6, UPT ;  /* 0x000000060400788c */ /* 0x000fd2000bf05270 */
[----:B------:R-:W-:Y:S05]  /*0080*/  BRA.U !UP0, `(.L_x_2) ;  /* 0x0000000508d07547 */ /* 0x000fea000b800000 */
[----:B------:R-:W-:Y:S01]  /*0090*/  UISETP.NE.AND UP0, UPT, UR4, 0x7, UPT ;  /* 0x000000070400788c */ /* 0x000fe2000bf05270 */
[----:B------:R-:W-:-:S08]  /*00a0*/  CS2R R4, SRZ ;  /* 0x0000000000047805 */ /* 0x000fd0000001ff00 */
[----:B------:R-:W-:Y:S05]  /*00b0*/  BRA.U UP0, `(.L_x_3) ;  /* 0x0000001500587547 */ /* 0x000fea000b800000 */
[----:B------:R-:W1:Y:S01]  /*00c0*/  LDC.64 R2, c[0x0][0x380] ;  /* 0x0000e000ff027b82 */ /* 0x000e620000000a00 */
[----:B------:R-:W-:Y:S01]  /*00d0*/  CS2R R4, SRZ ;  /* 0x0000000000047805 */ /* 0x000fe2000001ff00 */
[----:B------:R-:W0:Y:S01]  /*00e0*/  LDCU.128 UR8, c[0x0][0x390] ;  /* 0x00007200ff0877ac */ /* 0x000e220008000c00 */
[----:B------:R-:W-:Y:S01]  /*00f0*/  UMOV UR4, URZ ;  /* 0x000000ff00047c82 */ /* 0x000fe20008000000 */
[----:B-1----:R-:W-:-:S03]  /*0100*/  IMAD.WIDE.U32 R2, R0, 0x18, R2 ;  /* 0x0000001800027825 */ /* 0x002fc600078e0002 */
[----:B------:R-:W-:-:S05]  /*0110*/  IADD3 R11, P0, PT, R2, 0x30000, RZ ;  /* 0x00030000020b7810 */ /* 0x000fca0007f1e0ff */
[----:B0-----:R-:W-:-:S08]  /*0120*/  IMAD.X R3, RZ, RZ, R3, P0 ;  /* 0x000000ffff037224 */ /* 0x001fd000000e0603 */
.L_x_4:
[----:B------:R-:W-:-:S05]  /*0130*/  IMAD.MOV.U32 R2, RZ, RZ, R11 ;  /* 0x000000ffff027224 */ /* 0x000fca00078e000b */
[----:B------:R-:W2:Y:S04]  /*0140*/  LDG.E.64 R12, desc[UR6][R2.64+-0x30000] ;  /* 0xfd000006020c7981 */ /* 0x000ea8000c1e1b00 */
[----:B------:R-:W3:Y:S04]  /*0150*/  LDG.E.64 R14, desc[UR6][R2.64+-0x2fff8] ;  /* 0xfd000806020e7981 */ /* 0x000ee8000c1e1b00 */
[----:B------:R-:W4:Y:S04]  /*0160*/  LDG.E.64 R22, desc[UR6][R2.64+-0x2a000] ;  /* 0xfd60000602167981 */ /* 0x000f28000c1e1b00 */
[----:B------:R-:W5:Y:S04]  /*0170*/  LDG.E.64 R24, desc[UR6][R2.64+-0x29ff8] ;  /* 0xfd60080602187981 */ /* 0x000f68000c1e1b00 */
[----:B------:R-:W5:Y:S04]  /*0180*/  LDG.E.64 R20, desc[UR6][R2.64+-0x24000] ;  /* 0xfdc0000602147981 */ /* 0x000f68000c1e1b00 */
[----:B------:R-:W5:Y:S04]  /*0190*/  LDG.E.64 R10, desc[UR6][R2.64+-0x23ff8] ;  /* 0xfdc00806020a7981 */ /* 0x000f68000c1e1b00 */
[----:B------:R-:W5:Y:S04]  /*01a0*/  LDG.E.64 R6, desc[UR6][R2.64+-0x1e000] ;  /* 0xfe20000602067981 */ /* 0x000f68000c1e1b00 */
[----:B------:R-:W5:Y:S04]  /*01b0*/  LDG.E.64 R8, desc[UR6][R2.64+-0x1dff8] ;  /* 0xfe20080602087981 */ /* 0x000f68000c1e1b00 */
[----:B------:R-:W5:Y:S04]  /*01c0*/  LDG.E.64 R16, desc[UR6][R2.64+-0x18000] ;  /* 0xfe80000602107981 */ /* 0x000f68000c1e1b00 */
[----:B------:R-:W5:Y:S01]  /*01d0*/  LDG.E.64 R18, desc[UR6][R2.64+-0x17ff8] ;  /* 0xfe80080602127981 */ /* 0x000f62000c1e1b00 */
[----:B--2---:R-:W-:-:S02]  /*01e0*/  DADD R12, R12, -UR8 ;  /* 0x800000080c0c7e29 */ /* 0x004fc40008000000 */
[----:B---3--:R-:W-:-:S08]  /*01f0*/  DADD R14, R14, -UR10 ;  /* 0x8000000a0e0e7e29 */ /* 0x008fd00008000000 */
[----:B------:R-:W-:Y:S02]  /*0200*/  DFMA R4, R12, R14, R4 ;  /* 0x0000000e0c04722b */ /* 0x000fe40000000004 */
[----:B------:R-:W2:Y:S04]  /*0210*/  LDG.E.64 R14, desc[UR6][R2.64+-0x12000] ;  /* 0xfee00006020e7981 */ /* 0x000ea8000c1e1b00 */
[----:B------:R-:W3:Y:S01]  /*0220*/  LDG.E.64 R12, desc[UR6][R2.64+-0x11ff8] ;  /* 0xfee00806020c7981 */ /* 0x000ee2000c1e1b00 */
[----:B----4-:R-:W-:Y:S02]  /*0230*/  DADD R22, R22, -UR8 ;  /* 0x8000000816167e29 */ /* 0x010fe40008000000 */
[----:B-----5:R-:W-:Y:S02]  /*0240*/  DADD R24, R24, -UR10 ;  /* 0x8000000a18187e29 */ /* 0x020fe40008000000 */
[----:B------:R-:W-:-:S06]  /*0250*/  DADD R20, R20, -UR8 ;  /* 0x8000000814147e29 */ /* 0x000fcc0008000000 */
[----:B------:R-:W-:Y:S02]  /*0260*/  DFMA R22, R22, R24, R4 ;  /* 0x000000181616722b */ /* 0x000fe40000000004 */
[----:B------:R-:W-:Y:S01]  /*0270*/  DADD R24, R10, -UR10 ;  /* 0x8000000a0a187e29 */ /* 0x000fe20008000000 */
[----:B------:R-:W4:Y:S04]  /*0280*/  LDG.E.64 R4, desc[UR6][R2.64+-0xc000] ;  /* 0xff40000602047981 */ /* 0x000f28000c1e1b00 */
[----:B------:R-:W5:Y:S03]  /*0290*/  LDG.E.64 R10, desc[UR6][R2.64+-0xbff8] ;  /* 0xff400806020a7981 */ /* 0x000f66000c1e1b00 */
[----:B------:R-:W-:-:S02]  /*02a0*/  DFMA R22, R20, R24, R22 ;  /* 0x000000181416722b */ /* 0x000fc40000000016 */
[----:B------:R-:W-:Y:S02]  /*02b0*/  DADD R20, R6, -UR8 ;  /* 0x8000000806147e29 */ /* 0x000fe40008000000 */
[----:B------:R-:W-:Y:S01]  /*02c0*/  DADD R24, R8, -UR10 ;  /* 0x8000000a08187e29 */ /* 0x000fe20008000000 */
[----:B------:R-:W5:Y:S04]  /*02d0*/  LDG.E.64 R6, desc[UR6][R2.64+-0x5ff8] ;  /* 0xffa0080602067981 */ /* 0x000f68000c1e1b00 */
[----:B------:R-:W5:Y:S03]  /*02e0*/  LDG.E.64 R8, desc[UR6][R2.64+-0x6000] ;  /* 0xffa0000602087981 */ /* 0x000f66000c1e1b00 */
[----:B------:R-:W-:-:S02]  /*02f0*/  DFMA R22, R20, R24, R22 ;  /* 0x000000181416722b */ /* 0x000fc40000000016 */
[----:B------:R-:W-:Y:S02]  /*0300*/  DADD R20, R16, -UR8 ;  /* 0x8000000810147e29 */ /* 0x000fe40008000000 */
[----:B------:R-:W-:Y:S01]  /*0310*/  DADD R24, R18, -UR10 ;  /* 0x8000000a12187e29 */ /* 0x000fe20008000000 */
[----:B------:R-:W5:Y:S04]  /*0320*/  LDG.E.64 R16, desc[UR6][R2.64] ;  /* 0x0000000602107981 */ /* 0x000f68000c1e1b00 */
[----:B------:R-:W5:Y:S03]  /*0330*/  LDG.E.64 R18, desc[UR6][R2.64+0x8] ;  /* 0x0000080602127981 */ /* 0x000f66000c1e1b00 */
[----:B------:R-:W-:Y:S01]  /*0340*/  DFMA R20, R20, R24, R22 ;  /* 0x000000181414722b */ /* 0x000fe20000000016 */
[----:B------:R-:W5:Y:S01]  /*0350*/  LDG.E.64 R22, desc[UR6][R2.64+0x6008] ;  /* 0x0060080602167981 */ /* 0x000f62000c1e1b00 */
[----:B--2---:R-:W-:-:S03]  /*0360*/  DADD R24, R14, -UR8 ;  /* 0x800000080e187e29 */ /* 0x004fc60008000000 */
[----:B------:R-:W2:Y:S01]  /*0370*/  LDG.E.64 R14, desc[UR6][R2.64+0x6000] ;  /* 0x00600006020e7981 */ /* 0x000ea2000c1e1b00 */
[----:B---3--:R-:W-:-:S08]  /*0380*/  DADD R12, R12, -UR10 ;  /* 0x8000000a0c0c7e29 */ /* 0x008fd00008000000 */
[----:B------:R-:W-:Y:S01]  /*0390*/  DFMA R24, R24, R12, R20 ;  /* 0x0000000c1818722b */ /* 0x000fe20000000014 */
[----:B------:R-:W3:Y:S04]  /*03a0*/  LDG.E.64 R20, desc[UR6][R2.64+0xc000] ;  /* 0x00c0000602147981 */ /* 0x000ee8000c1e1b00 */
[----:B------:R-:W3:Y:S01]  /*03b0*/  LDG.E.64 R12, desc[UR6][R2.64+0xc008] ;  /* 0x00c00806020c7981 */ /* 0x000ee2000c1e1b00 */
[----:B----4-:R-:W-:Y:S02]  /*03c0*/  DADD R4, R4, -UR8 ;  /* 0x8000000804047e29 */ /* 0x010fe40008000000 */
[----:B-----5:R-:W-:-:S08]  /*03d0*/  DADD R10, R10, -UR10 ;  /* 0x8000000a0a0a7e29 */ /* 0x020fd00008000000 */
[----:B------:R-:W-:Y:S02]  /*03e0*/  DFMA R24, R4, R10, R24 ;  /* 0x0000000a0418722b */ /* 0x000fe40000000018 */
[----:B------:R-:W-:Y:S01]  /*03f0*/  DADD R10, R6, -UR10 ;  /* 0x8000000a060a7e29 */ /* 0x000fe20008000000 */
[----:B------:R-:W4:Y:S01]  /*0400*/  LDG.E.64 R4, desc[UR6][R2.64+0x12000] ;  /* 0x0120000602047981 */ /* 0x000f22000c1e1b00 */
[----:B------:R-:W-:-:S03]  /*0410*/  DADD R8, R8, -UR8 ;  /* 0x8000000808087e29 */ /* 0x000fc60008000000 */
[----:B------:R-:W5:Y:S05]  /*0420*/  LDG.E.64 R6, desc[UR6][R2.64+0x12008] ;  /* 0x0120080602067981 */ /* 0x000f6a000c1e1b00 */
[----:B------:R-:W-:Y:S02]  /*0430*/  DFMA R24, R8, R10, R24 ;  /* 0x0000000a0818722b */ /* 0x000fe40000000018 */
[----:B------:R-:W-:Y:S01]  /*0440*/  DADD R16, R16, -UR8 ;  /* 0x8000000810107e29 */ /* 0x000fe20008000000 */
[----:B------:R-:W5:Y:S01]  /*0450*/  LDG.E.64 R10, desc[UR6][R2.64+0x18000] ;  /* 0x01800006020a7981 */ /* 0x000f62000c1e1b00 */
[----:B------:R-:W-:-:S03]  /*0460*/  DADD R18, R18, -UR10 ;  /* 0x8000000a12127e29 */ /* 0x000fc60008000000 */
[----:B------:R-:W5:Y:S01]  /*0470*/  LDG.E.64 R8, desc[UR6][R2.64+0x18008] ;  /* 0x0180080602087981 */ /* 0x000f62000c1e1b00 */
[----:B------:R-:W-:-:S04]  /*0480*/  DADD R22, R22, -UR10 ;  /* 0x8000000a16167e29 */ /* 0x000fc80008000000 */
[----:B------:R-:W-:Y:S01]  /*0490*/  DFMA R24, R16, R18, R24 ;  /* 0x000000121018722b */ /* 0x000fe20000000018 */
[----:B------:R-:W5:Y:S01]  /*04a0*/  LDG.E.64 R16, desc[UR6][R2.64+0x1e000] ;  /* 0x01e0000602107981 */ /* 0x000f62000c1e1b00 */
[----:B--2---:R-:W-:-:S03]  /*04b0*/  DADD R18, R14, -UR8 ;  /* 0x800000080e127e29 */ /* 0x004fc60008000000 */
[----:B------:R-:W2:Y:S05]  /*04c0*/  LDG.E.64 R14, desc[UR6][R2.64+0x1e008] ;  /* 0x01e00806020e7981 */ /* 0x000eaa000c1e1b00 */
[----:B------:R-:W-:Y:S02]  /*04d0*/  DFMA R24, R18, R22, R24 ;  /* 0x000000161218722b */ /* 0x000fe40000000018 */
[----:B------:R-:W2:Y:S01]  /*04e0*/  LDG.E.64 R18, desc[UR6][R2.64+0x24008] ;  /* 0x0240080602127981 */ /* 0x000ea2000c1e1b00 */
[----:B---3--:R-:W-:Y:S02]  /*04f0*/  DADD R20, R20, -UR8 ;  /* 0x8000000814147e29 */ /* 0x008fe40008000000 */
[----:B------:R-:W-:Y:S01]  /*0500*/  DADD R22, R12, -UR10 ;  /* 0x8000000a0c167e29 */ /* 0x000fe20008000000 */
[----:B------:R-:W3:Y:S07]  /*0510*/  LDG.E.64 R12, desc[UR6][R2.64+0x24000] ;  /* 0x02400006020c7981 */ /* 0x000eee000c1e1b00 */
[----:B------:R-:W-:-:S02]  /*0520*/  DFMA R24, R20, R22, R24 ;  /* 0x000000161418722b */ /* 0x000fc40000000018 */
[----:B------:R-:W3:Y:S04]  /*0530*/  LDG.E.64 R22, desc[UR6][R2.64+0x2a000] ;  /* 0x02a0000602167981 */ /* 0x000ee8000c1e1b00 */
[----:B------:R0:W3:Y:S01]  /*0540*/  LDG.E.64 R20, desc[UR6][R2.64+0x2a008] ;  /* 0x02a0080602147981 */ /* 0x0000e2000c1e1b00 */
[----:B----4-:R-:W-:Y:S02]  /*0550*/  DADD R4, R4, -UR8 ;  /* 0x8000000804047e29 */ /* 0x010fe40008000000 */
[----:B-----5:R-:W-:-:S08]  /*0560*/  DADD R6, R6, -UR10 ;  /* 0x8000000a06067e29 */ /* 0x020fd00008000000 */
[----:B------:R-:W-:Y:S02]  /*0570*/  DFMA R4, R4, R6, R24 ;  /* 0x000000060404722b */ /* 0x000fe40000000018 */
[----:B------:R-:W-:Y:S02]  /*0580*/  DADD R10, R10, -UR8 ;  /* 0x800000080a0a7e29 */ /* 0x000fe40008000000 */
[----:B------:R-:W-:Y:S02]  /*0590*/  DADD R8, R8, -UR10 ;  /* 0x8000000a08087e29 */ /* 0x000fe40008000000 */
[----:B------:R-:W-:-:S06]  /*05a0*/  DADD R16, R16, -UR8 ;  /* 0x8000000810107e29 */ /* 0x000fcc0008000000 */
[----:B------:R-:W-:Y:S01]  /*05b0*/  DFMA R4, R10, R8, R4 ;  /* 0x000000080a04722b */ /* 0x000fe20000000004 */
[----:B------:R-:W-:-:S04]  /*05c0*/  UIADD3 UR4, UPT, UPT, UR4, 0x10, URZ ;  /* 0x0000001004047890 */ /* 0x000fc8000fffe0ff */
[----:B------:R-:W-:Y:S01]  /*05d0*/  UISETP.NE.AND UP0, UPT, UR4, 0x60, UPT ;  /* 0x000000600400788c */ /* 0x000fe2000bf05270 */
[----:B------:R-:W-:-:S05]  /*05e0*/  IADD3 R11, P0, PT, R2, 0x60000, RZ ;  /* 0x00060000020b7810 */ /* 0x000fca0007f1e0ff */
[----:B0-----:R-:W-:Y:S01]  /*05f0*/  IMAD.X R3, RZ, RZ, R3, P0 ;  /* 0x000000ffff037224 */ /* 0x001fe200000e0603 */
[----:B--2---:R-:W-:-:S08]  /*0600*/  DADD R14, R14, -UR10 ;  /* 0x8000000a0e0e7e29 */ /* 0x004fd00008000000 */
[----:B------:R-:W-:Y:S02]  /*0610*/  DFMA R4, R16, R14, R4 ;  /* 0x0000000e1004722b */ /* 0x000fe40000000004 */
[----:B------:R-:W-:Y:S02]  /*0620*/  DADD R18, R18, -UR10 ;  /* 0x8000000a12127e29 */ /* 0x000fe40008000000 */
[----:B---3--:R-:W-:Y:S02]  /*0630*/  DADD R12, R12, -UR8 ;  /* 0x800000080c0c7e29 */ /* 0x008fe40008000000 */
[----:B------:R-:W-:-:S06]  /*0640*/  DADD R22, R22, -UR8 ;  /* 0x8000000816167e29 */ /* 0x000fcc0008000000 */
[----:B------:R-:W-:Y:S02]  /*0650*/  DFMA R4, R12, R18, R4 ;  /* 0x000000120c04722b */ /* 0x000fe40000000004 */
[----:B------:R-:W-:-:S08]  /*0660*/  DADD R20, R20, -UR10 ;  /* 0x8000000a14147e29 */ /* 0x000fd00008000000 */
[----:B------:R-:W-:Y:S01]  /*0670*/  DFMA R4, R22, R20, R4 ;  /* 0x000000141604722b */ /* 0x000fe20000000004 */
[----:B------:R-:W-:Y:S10]  /*0680*/  BRA.U UP0, `(.L_x_4) ;  /* 0xfffffff900a87547 */ /* 0x000ff4000b83ffff */
[----:B------:R-:W-:Y:S01]  /*0690*/  IADD3 R2, PT, PT, -R0, 0x69f, RZ ;  /* 0x0000069f00027810 */ /* 0x000fe20007ffe1ff */
[----:B------:R-:W-:Y:S01]  /*06a0*/  BSSY.RECONVERGENT B1, `(.L_x_5) ;  /* 0x0000011000017945 */ /* 0x000fe20003800200 */
[----:B------:R-:W-:Y:S02]  /*06b0*/  IADD3 R11, P0, PT, R11, -0x2fff8, RZ ;  /* 0xfffd00080b0b7810 */ /* 0x000fe40007f1e0ff */
[----:B------:R-:W-:Y:S02]  /*06c0*/  SHF.R.U32.HI R2, RZ, 0xa, R2 ;  /* 0x0000000aff027819 */ /* 0x000fe40000011602 */
[----:B------:R-:W-:-:S03]  /*06d0*/  IADD3.X R6, PT, PT, R3, -0x1, RZ, P0, !PT ;  /* 0xffffffff03067810 */ /* 0x000fc600007fe4ff */
[----:B------:R-:W-:-:S07]  /*06e0*/  IMAD.MOV R10, RZ, RZ, -R2 ;  /* 0x000000ffff0a7224 */ /* 0x000fce00078e0a02 */
.L_x_6:
[----:B------:R-:W-:Y:S02]  /*06f0*/  IMAD.MOV.U32 R8, RZ, RZ, R11 ;  /* 0x000000ffff087224 */ /* 0x000fe400078e000b */
[----:B------:R-:W-:-:S05]  /*0700*/  IMAD.MOV.U32 R9, RZ, RZ, R6 ;  /* 0x000000ffff097224 */ /* 0x000fca00078e0006 */
[----:B------:R-:W2:Y:S04]  /*0710*/  LDG.E.64 R2, desc[UR6][R8.64+-0x8] ;  /* 0xfffff80608027981 */ /* 0x000ea8000c1e1b00 */
[----:B------:R-:W3:Y:S01]  /*0720*/  LDG.E.64 R6, desc[UR6][R8.64] ;  /* 0x0000000608067981 */ /* 0x000ee2000c1e1b00 */
[----:B------:R-:W-:Y:S01]  /*0730*/  VIADD R10, R10, 0x1 ;  /* 0x000000010a0a7836 */ /* 0x000fe20000000000 */
[----:B------:R-:W-:-:S04]  /*0740*/  IADD3 R11, P1, PT, R8, 0x6000, RZ ;  /* 0x00006000080b7810 */ /* 0x000fc80007f3e0ff */
[----:B------:R-:W-:Y:S01]  /*0750*/  ISETP.NE.AND P0, PT, R10, 0x1, PT ;  /* 0x000000010a00780c */ /* 0x000fe20003f05270 */
[----:B--2---:R-:W-:Y:S02]  /*0760*/  DADD R2, R2, -UR8 ;  /* 0x8000000802027e29 */ /* 0x004fe40008000000 */
[----:B---3--:R-:W-:-:S08]  /*0770*/  DADD R6, R6, -UR10 ;  /* 0x8000000a06067e29 */ /* 0x008fd00008000000 */
[----:B------:R-:W-:Y:S01]  /*0780*/  DFMA R4, R2, R6, R4 ;  /* 0x000000060204722b */ /* 0x000fe20000000004 */
[----:B------:R-:W-:Y:S01]  /*0790*/  IMAD.X R6, RZ, RZ, R9, P1 ;  /* 0x000000ffff067224 */ /* 0x000fe200008e0609 */
[----:B------:R-:W-:Y:S09]  /*07a0*/  @P0 BRA `(.L_x_6) ;  /* 0xfffffffc00d00947 */ /* 0x000ff2000383ffff */
[----:B------:R-:W-:Y:S05]  /*07b0*/  BSYNC.RECONVERGENT B1 ;  /* 0x0000000000017941 */ /* 0x000fea0003800200 */
.L_x_5:
[----:B------:R-:W-:Y:S05]  /*07c0*/  BRA `(.L_x_3) ;  /* 0x0000000c00947947 */ /* 0x000fea0003800000 */
.L_x_2:
[----:B------:R-:W1:Y:S01]  /*07d0*/  LDC.64 R2, c[0x0][0x380] ;  /* 0x0000e000ff027b82 */ /* 0x000e620000000a00 */
[----:B------:R-:W-:Y:S01]  /*07e0*/  CS2R R12, SRZ ;  /* 0x00000000000c7805 */ /* 0x000fe2000001ff00 */
[----:B------:R-:W0:Y:S01]  /*07f0*/  LDCU.128 UR8, c[0x0][0x390] ;  /* 0x00007200ff0877ac */ /* 0x000e220008000c00 */
[----:B------:R-:W-:Y:S01]  /*0800*/  UMOV UR4, URZ ;  /* 0x000000ff00047c82 */ /* 0x000fe20008000000 */
[----:B-1----:R-:W-:-:S03]  /*0810*/  IMAD.WIDE.U32 R2, R0, 0x18, R2 ;  /* 0x0000001800027825 */ /* 0x002fc600078e0002 */
[----:B------:R-:W-:-:S05]  /*0820*/  IADD3 R6, P0, PT, R2, 0x30008, RZ ;  /* 0x0003000802067810 */ /* 0x000fca0007f1e0ff */
[----:B0-----:R-:W-:-:S08]  /*0830*/  IMAD.X R7, RZ, RZ, R3, P0 ;  /* 0x000000ffff077224 */ /* 0x001fd000000e0603 */
.L_x_7:
[----:B------:R-:W-:Y:S02]  /*0840*/  IMAD.MOV.U32 R2, RZ, RZ, R6 ;  /* 0x000000ffff027224 */ /* 0x000fe400078e0006 */
        /* <DEDUP_REMOVED lines=9> */
[----:B------:R-:W5:Y:S01]  /*08e0*/  LDG.E.64 R16, desc[UR6][R2.64+-0x18000] ;  /* 0xfe80000602107981 */ /* 0x000f62000c1e1b00 */
[----:B--2---:R-:W-:-:S02]  /*08f0*/  DADD R14, R14, -UR8 ;  /* 0x800000080e0e7e29 */ /* 0x004fc40008000000 */
[----:B---3--:R-:W-:Y:S01]  /*0900*/  DADD R24, R18, -UR10 ;  /* 0x8000000a12187e29 */ /* 0x008fe20008000000 */
[----:B------:R-:W2:Y:S07]  /*0910*/  LDG.E.64 R18, desc[UR6][R2.64+-0x17ff8] ;  /* 0xfe80080602127981 */ /* 0x000eae000c1e1b00 */
[----:B------:R-:W-:Y:S01]  /*0920*/  DFMA R24, R14, R24, R12 ;  /* 0x000000180e18722b */ /* 0x000fe2000000000c */
[----:B------:R-:W3:Y:S04]  /*0930*/  LDG.E.64 R14, desc[UR6][R2.64+-0x12000] ;  /* 0xfee00006020e7981 */ /* 0x000ee8000c1e1b00 */
[----:B------:R-:W3:Y:S01]  /*0940*/  LDG.E.64 R12, desc[UR6][R2.64+-0x11ff8] ;  /* 0xfee00806020c7981 */ /* 0x000ee2000c1e1b00 */
[----:B----4-:R-:W-:-:S02]  /*0950*/  DADD R20, R20, -UR8 ;  /* 0x8000000814147e29 */ /* 0x010fc40008000000 */
[----:B-----5:R-:W-:-:S08]  /*0960*/  DADD R22, R22, -UR10 ;  /* 0x8000000a16167e29 */ /* 0x020fd00008000000 */
[----:B------:R-:W-:Y:S02]  /*0970*/  DFMA R24, R20, R22, R24 ;  /* 0x000000161418722b */ /* 0x000fe40000000018 */
[----:B------:R-:W-:Y:S02]  /*0980*/  DADD R20, R6, -UR8 ;  /* 0x8000000806147e29 */ /* 0x000fe40008000000 */
        /* <DEDUP_REMOVED lines=9> */
[----:B------:R-:W-:Y:S01]  /*0a20*/  DADD R20, R16, -UR8 ;  /* 0x8000000810147e29 */ /* 0x000fe20008000000 */
[----:B------:R-:W5:Y:S01]  /*0a30*/  LDG.E.64 R16, desc[UR6][R2.64] ;  /* 0x0000000602107981 */ /* 0x000f62000c1e1b00 */
[----:B--2---:R-:W-:-:S03]  /*0a40*/  DADD R22, R18, -UR10 ;  /* 0x8000000a12167e29 */ /* 0x004fc60008000000 */
[----:B------:R-:W2:Y:S05]  /*0a50*/  LDG.E.64 R18, desc[UR6][R2.64+0x8] ;  /* 0x0000080602127981 */ /* 0x000eaa000c1e1b00 */
[----:B------:R-:W-:Y:S02]  /*0a60*/  DFMA R24, R20, R22, R24 ;  /* 0x000000161418722b */ /* 0x000fe40000000018 */
[----:B---3--:R-:W-:Y:S01]  /*0a70*/  DADD R20, R14, -UR8 ;  /* 0x800000080e147e29 */ /* 0x008fe20008000000 */
[----:B------:R-:W3:Y:S01]  /*0a80*/  LDG.E.64 R22, desc[UR6][R2.64+0x6008] ;  /* 0x0060080602167981 */ /* 0x000ee2000c1e1b00 */
[----:B------:R-:W-:-:S03]  /*0a90*/  DADD R12, R12, -UR10 ;  /* 0x8000000a0c0c7e29 */ /* 0x000fc60008000000 */
[----:B------:R-:W3:Y:S05]  /*0aa0*/  LDG.E.64 R14, desc[UR6][R2.64+0x6000] ;  /* 0x00600006020e7981 */ /* 0x000eea000c1e1b00 */
[----:B------:R-:W-:Y:S01]  /*0ab0*/  DFMA R24, R20, R12, R24 ;  /* 0x0000000c1418722b */ /* 0x000fe20000000018 */
[----:B------:R-:W3:Y:S04]  /*0ac0*/  LDG.E.64 R20, desc[UR6][R2.64+0xc000] ;  /* 0x00c0000602147981 */ /* 0x000ee8000c1e1b00 */
[----:B------:R-:W3:Y:S01]  /*0ad0*/  LDG.E.64 R12, desc[UR6][R2.64+0xc008] ;  /* 0x00c00806020c7981 */ /* 0x000ee2000c1e1b00 */
[----:B----4-:R-:W-:-:S02]  /*0ae0*/  DADD R6, R6, -UR10 ;  /* 0x8000000a06067e29 */ /* 0x010fc40008000000 */
[----:B-----5:R-:W-:-:S08]  /*0af0*/  DADD R4, R4, -UR8 ;  /* 0x8000000804047e29 */ /* 0x020fd00008000000 */
[----:B------:R-:W-:Y:S02]  /*0b00*/  DFMA R24, R4, R6, R24 ;  /* 0x000000060418722b */ /* 0x000fe40000000018 */
[----:B------:R-:W-:Y:S01]  /*0b10*/  DADD R8, R8, -UR8 ;  /* 0x8000000808087e29 */ /* 0x000fe20008000000 */
[----:B------:R-:W4:Y:S01]  /*0b20*/  LDG.E.64 R4, desc[UR6][R2.64+0x12000] ;  /* 0x0120000602047981 */ /* 0x000f22000c1e1b00 */
[----:B------:R-:W-:-:S03]  /*0b30*/  DADD R10, R10, -UR10 ;  /* 0x8000000a0a0a7e29 */ /* 0x000fc60008000000 */
[----:B------:R-:W5:Y:S01]  /*0b40*/  LDG.E.64 R6, desc[UR6][R2.64+0x12008] ;  /* 0x0120080602067981 */ /* 0x000f62000c1e1b00 */
[----:B------:R-:W-:-:S04]  /*0b50*/  DADD R16, R16, -UR8 ;  /* 0x8000000810107e29 */ /* 0x000fc80008000000 */
[----:B------:R-:W-:Y:S02]  /*0b60*/  DFMA R24, R8, R10, R24 ;  /* 0x0000000a0818722b */ /* 0x000fe40000000018 */
[----:B------:R-:W5:Y:S04]  /*0b70*/  LDG.E.64 R10, desc[UR6][R2.64+0x18000] ;  /* 0x01800006020a7981 */ /* 0x000f68000c1e1b00 */
[----:B------:R-:W5:Y:S01]  /*0b80*/  LDG.E.64 R8, desc[UR6][R2.64+0x18008] ;  /* 0x0180080602087981 */ /* 0x000f62000c1e1b00 */
[----:B--2---:R-:W-:-:S08]  /*0b90*/  DADD R18, R18, -UR10 ;  /* 0x8000000a12127e29 */ /* 0x004fd00008000000 */
[----:B------:R-:W-:Y:S02]  /*0ba0*/  DFMA R24, R16, R18, R24 ;  /* 0x000000121018722b */ /* 0x000fe40000000018 */
[----:B---3--:R-:W-:Y:S01]  /*0bb0*/  DADD R22, R22, -UR10 ;  /* 0x8000000a16167e29 */ /* 0x008fe20008000000 */
[----:B------:R-:W2:Y:S01]  /*0bc0*/  LDG.E.64 R16, desc[UR6][R2.64+0x1e000] ;  /* 0x01e0000602107981 */ /* 0x000ea2000c1e1b00 */
[----:B------:R-:W-:-:S03]  /*0bd0*/  DADD R18, R14, -UR8 ;  /* 0x800000080e127e29 */ /* 0x000fc60008000000 */
[----:B------:R-:W3:Y:S01]  /*0be0*/  LDG.E.64 R14, desc[UR6][R2.64+0x1e008] ;  /* 0x01e00806020e7981 */ /* 0x000ee2000c1e1b00 */
[----:B------:R-:W-:-:S04]  /*0bf0*/  DADD R20, R20, -UR8 ;  /* 0x8000000814147e29 */ /* 0x000fc80008000000 */
[----:B------:R-:W-:Y:S02]  /*0c00*/  DFMA R24, R18, R22, R24 ;  /* 0x000000161218722b */ /* 0x000fe40000000018 */
[----:B------:R-:W-:Y:S01]  /*0c10*/  DADD R22, R12, -UR10 ;  /* 0x8000000a0c167e29 */ /* 0x000fe20008000000 */
[----:B------:R-:W3:Y:S04]  /*0c20*/  LDG.E.64 R18, desc[UR6][R2.64+0x24008] ;  /* 0x0240080602127981 */ /* 0x000ee8000c1e1b00 */
[----:B------:R-:W3:Y:S03]  /*0c30*/  LDG.E.64 R12, desc[UR6][R2.64+0x24000] ;  /* 0x02400006020c7981 */ /* 0x000ee6000c1e1b00 */
[----:B------:R-:W-:-:S02]  /*0c40*/  DFMA R24, R20, R22, R24 ;  /* 0x000000161418722b */ /* 0x000fc40000000018 */
[----:B------:R-:W3:Y:S04]  /*0c50*/  LDG.E.64 R22, desc[UR6][R2.64+0x2a000] ;  /* 0x02a0000602167981 */ /* 0x000ee8000c1e1b00 */
[----:B------:R-:W3:Y:S01]  /*0c60*/  LDG.E.64 R20, desc[UR6][R2.64+0x2a008] ;  /* 0x02a0080602147981 */ /* 0x000ee2000c1e1b00 */
[----:B----4-:R-:W-:Y:S02]  /*0c70*/  DADD R4, R4, -UR8 ;  /* 0x8000000804047e29 */ /* 0x010fe40008000000 */
[----:B-----5:R-:W-:-:S08]  /*0c80*/  DADD R6, R6, -UR10 ;  /* 0x8000000a06067e29 */ /* 0x020fd00008000000 */
[----:B------:R-:W-:Y:S02]  /*0c90*/  DFMA R4, R4, R6, R24 ;  /* 0x000000060404722b */ /* 0x000fe40000000018 */
[----:B------:R-:W-:Y:S02]  /*0ca0*/  DADD R10, R10, -UR8 ;  /* 0x800000080a0a7e29 */ /* 0x000fe40008000000 */
[----:B------:R-:W-:-:S08]  /*0cb0*/  DADD R8, R8, -UR10 ;  /* 0x8000000a08087e29 */ /* 0x000fd00008000000 */
[----:B------:R-:W-:Y:S01]  /*0cc0*/  DFMA R4, R10, R8, R4 ;  /* 0x000000080a04722b */ /* 0x000fe20000000004 */
[----:B------:R-:W-:-:S04]  /*0cd0*/  UIADD3 UR4, UPT, UPT, UR4, 0x10, URZ ;  /* 0x0000001004047890 */ /* 0x000fc8000fffe0ff */
[----:B------:R-:W-:Y:S01]  /*0ce0*/  UISETP.NE.AND UP0, UPT, UR4, 0x60, UPT ;  /* 0x000000600400788c */ /* 0x000fe2000bf05270 */
[----:B------:R-:W-:-:S05]  /*0cf0*/  IADD3 R6, P0, PT, R2, 0x60000, RZ ;  /* 0x0006000002067810 */ /* 0x000fca0007f1e0ff */
[----:B------:R-:W-:Y:S01]  /*0d00*/  IMAD.X R7, RZ, RZ, R3, P0 ;  /* 0x000000ffff077224 */ /* 0x000fe200000e0603 */
[----:B--2---:R-:W-:Y:S02]  /*0d10*/  DADD R16, R16, -UR8 ;  /* 0x8000000810107e29 */ /* 0x004fe40008000000 */
[----:B---3--:R-:W-:-:S08]  /*0d20*/  DADD R14, R14, -UR10 ;  /* 0x8000000a0e0e7e29 */ /* 0x008fd00008000000 */
[----:B------:R-:W-:Y:S02]  /*0d30*/  DFMA R4, R16, R14, R4 ;  /* 0x0000000e1004722b */ /* 0x000fe40000000004 */
[----:B------:R-:W-:Y:S02]  /*0d40*/  DADD R18, R18, -UR10 ;  /* 0x8000000a12127e29 */ /* 0x000fe40008000000 */
[----:B------:R-:W-:Y:S02]  /*0d50*/  DADD R12, R12, -UR8 ;  /* 0x800000080c0c7e29 */ /* 0x000fe40008000000 */
[----:B------:R-:W-:-:S06]  /*0d60*/  DADD R22, R22, -UR8 ;  /* 0x8000000816167e29 */ /* 0x000fcc0008000000 */
[----:B------:R-:W-:Y:S02]  /*0d70*/  DFMA R12, R12, R18, R4 ;  /* 0x000000120c0c722b */ /* 0x000fe40000000004 */
[----:B------:R-:W-:-:S08]  /*0d80*/  DADD R20, R20, -UR10 ;  /* 0x8000000a14147e29 */ /* 0x000fd00008000000 */
[----:B------:R-:W-:Y:S01]  /*0d90*/  DFMA R12, R22, R20, R12 ;  /* 0x00000014160c722b */ /* 0x000fe2000000000c */
[----:B------:R-:W-:Y:S10]  /*0da0*/  BRA.U UP0, `(.L_x_7) ;  /* 0xfffffff900a47547 */ /* 0x000ff4000b83ffff */
[----:B------:R-:W2:Y:S04]  /*0db0*/  LDG.E.64 R2, desc[UR6][R6.64+-0x30000] ;  /* 0xfd00000606027981 */ /* 0x000ea8000c1e1b00 */
[----:B------:R-:W3:Y:S01]  /*0dc0*/  LDG.E.64 R4, desc[UR6][R6.64+-0x2fff8] ;  /* 0xfd00080606047981 */ /* 0x000ee2000c1e1b00 */
[----:B------:R-:W-:Y:S01]  /*0dd0*/  IADD3 R8, PT, PT, -R0, 0x69f, RZ ;  /* 0x0000069f00087810 */ /* 0x000fe20007ffe1ff */
[----:B------:R-:W-:Y:S03]  /*0de0*/  BSSY.RECONVERGENT B1, `(.L_x_8) ;  /* 0x0000015000017945 */ /* 0x000fe60003800200 */
[----:B------:R-:W-:-:S04]  /*0df0*/  SHF.R.U32.HI R8, RZ, 0xa, R8 ;  /* 0x0000000aff087819 */ /* 0x000fc80000011608 */
[----:B------:R-:W-:Y:S02]  /*0e00*/  IADD3 R10, PT, PT, -R8, 0x1, RZ ;  /* 0x00000001080a7810 */ /* 0x000fe40007ffe1ff */
[----:B------:R-:W-:Y:S02]  /*0e10*/  IADD3 R8, P1, PT, R6, -0x29ff8, RZ ;  /* 0xfffd600806087810 */ /* 0x000fe40007f3e0ff */
[----:B------:R-:W-:Y:S01]  /*0e20*/  ISETP.NE.AND P0, PT, R10, 0x1, PT ;  /* 0x000000010a00780c */ /* 0x000fe20003f05270 */
[----:B--2---:R-:W-:Y:S02]  /*0e30*/  DADD R2, R2, -UR8 ;  /* 0x8000000802027e29 */ /* 0x004fe40008000000 */
[----:B---3--:R-:W-:-:S08]  /*0e40*/  DADD R4, R4, -UR10 ;  /* 0x8000000a04047e29 */ /* 0x008fd00008000000 */
[----:B------:R-:W-:Y:S01]  /*0e50*/  DFMA R4, R2, R4, R12 ;  /* 0x000000040204722b */ /* 0x000fe2000000000c */
[----:B------:R-:W-:Y:S01]  /*0e60*/  IADD3.X R2, PT, PT, R7, -0x1, RZ, P1, !PT ;  /* 0xffffffff07027810 */ /* 0x000fe20000ffe4ff */
[----:B------:R-:W-:Y:S09]  /*0e70*/  @!P0 BRA `(.L_x_9) ;  /* 0x00000000002c8947 */ /* 0x000ff20003800000 */
.L_x_10:
[----:B------:R-:W-:-:S05]  /*0e80*/  IMAD.MOV.U32 R9, RZ, RZ, R2 ;  /* 0x000000ffff097224 */ /* 0x000fca00078e0002 */
[----:B------:R-:W2:Y:S04]  /*0e90*/  LDG.E.64 R2, desc[UR6][R8.64+-0x8] ;  /* 0xfffff80608027981 */ /* 0x000ea8000c1e1b00 */
[----:B------:R0:W3:Y:S01]  /*0ea0*/  LDG.E.64 R6, desc[UR6][R8.64] ;  /* 0x0000000608067981 */ /* 0x0000e2000c1e1b00 */
[----:B------:R-:W-:-:S05]  /*0eb0*/  VIADD R10, R10, 0x1 ;  /* 0x000000010a0a7836 */ /* 0x000fca0000000000 */
[----:B------:R-:W-:Y:S02]  /*0ec0*/  ISETP.NE.AND P0, PT, R10, 0x1, PT ;  /* 0x000000010a00780c */ /* 0x000fe40003f05270 */
[----:B0-----:R-:W-:Y:S01]  /*0ed0*/  IADD3 R8, P1, PT, R8, 0x6000, RZ ;  /* 0x0000600008087810 */ /* 0x001fe20007f3e0ff */
[----:B--2---:R-:W-:Y:S02]  /*0ee0*/  DADD R2, R2, -UR8 ;  /* 0x8000000802027e29 */ /* 0x004fe40008000000 */
[----:B---3--:R-:W-:-:S08]  /*0ef0*/  DADD R6, R6, -UR10 ;  /* 0x8000000a06067e29 */ /* 0x008fd00008000000 */
[----:B------:R-:W-:Y:S01]  /*0f00*/  DFMA R4, R2, R6, R4 ;  /* 0x000000060204722b */ /* 0x000fe20000000004 */
[----:B------:R-:W-:Y:S01]  /*0f10*/  IMAD.X R2, RZ, RZ, R9, P1 ;  /* 0x000000ffff027224 */ /* 0x000fe200008e0609 */
[----:B------:R-:W-:Y:S09]  /*0f20*/  @P0 BRA `(.L_x_10) ;  /* 0xfffffffc00d40947 */ /* 0x000ff2000383ffff */
.L_x_9:
[----:B------:R-:W-:Y:S05]  /*0f30*/  BSYNC.RECONVERGENT B1 ;  /* 0x0000000000017941 */ /* 0x000fea0003800200 */
.L_x_8:
[----:B------:R-:W-:Y:S05]  /*0f40*/  BRA `(.L_x_3) ;  /* 0x0000000400b47947 */ /* 0x000fea0003800000 */
.L_x_1:
[----:B------:R-:W1:Y:S01]  /*0f50*/  LDC.64 R2, c[0x0][0x380] ;  /* 0x0000e000ff027b82 */ /* 0x000e620000000a00 */
[----:B------:R-:W-:Y:S01]  /*0f60*/  CS2R R4, SRZ ;  /* 0x0000000000047805 */ /* 0x000fe2000001ff00 */
[----:B------:R-:W0:Y:S01]  /*0f70*/  LDCU.128 UR8, c[0x0][0x390] ;  /* 0x00007200ff0877ac */ /* 0x000e220008000c00 */
[----:B------:R-:W-:Y:S01]  /*0f80*/  UMOV UR4, URZ ;  /* 0x000000ff00047c82 */ /* 0x000fe20008000000 */
[----:B-1----:R-:W-:-:S03]  /*0f90*/  IMAD.WIDE.U32 R2, R0, 0x18, R2 ;  /* 0x0000001800027825 */ /* 0x002fc600078e0002 */
[----:B------:R-:W-:-:S05]  /*0fa0*/  IADD3 R2, P0, PT, R2, 0x30000, RZ ;  /* 0x0003000002027810 */ /* 0x000fca0007f1e0ff */
[----:B0-----:R-:W-:-:S08]  /*0fb0*/  IMAD.X R3, RZ, RZ, R3, P0 ;  /* 0x000000ffff037224 */ /* 0x001fd000000e0603 */
.L_x_11:
        /* <DEDUP_REMOVED lines=74> */
[----:B0-----:R-:W-:-:S05]  /*1460*/  IADD3 R2, P0, PT, R2, 0x60000, RZ ;  /* 0x0006000002027810 */ /* 0x001fca0007f1e0ff */
[----:B------:R-:W-:Y:S01]  /*1470*/  IMAD.X R3, RZ, RZ, R3, P0 ;  /* 0x000000ffff037224 */ /* 0x000fe200000e0603 */
        /* <DEDUP_REMOVED lines=9> */
[----:B------:R-:W-:Y:S02]  /*1510*/  IADD3 R6, PT, PT, -R0, 0x69f, RZ ;  /* 0x0000069f00067810 */ /* 0x000fe40007ffe1ff */
[----:B------:R-:W-:Y:S02]  /*1520*/  IADD3 R11, P0, PT, R2, -0x2fff0, RZ ;  /* 0xfffd0010020b7810 */ /* 0x000fe40007f1e0ff */
[----:B------:R-:W-:Y:S02]  /*1530*/  SHF.R.U32.HI R6, RZ, 0xa, R6 ;  /* 0x0000000aff067819 */ /* 0x000fe40000011606 */
[----:B------:R-:W-:-:S03]  /*1540*/  IADD3.X R2, PT, PT, R3, -0x1, RZ, P0, !PT ;  /* 0xffffffff03027810 */ /* 0x000fc600007fe4ff */
[----:B------:R-:W-:-:S07]  /*1550*/  IMAD.MOV R10, RZ, RZ, -R6 ;  /* 0x000000ffff0a7224 */ /* 0x000fce00078e0a06 */
.L_x_12:
        /* <DEDUP_REMOVED lines=12> */
.L_x_3:
[----:B------:R-:W-:Y:S05]  /*1620*/  BSYNC.RECONVERGENT B0 ;  /* 0x0000000000007941 */ /* 0x000fea0003800200 */
.L_x_0:
[----:B------:R-:W0:Y:S01]  /*1630*/  S2UR UR5, SR_CgaCtaId ;  /* 0x00000000000579c3 */ /* 0x000e220000008800 */
[----:B------:R-:W-:Y:S01]  /*1640*/  UMOV UR4, 0x400 ;  /* 0x0000040000047882 */ /* 0x000fe20000000000 */
[C---:B-1----:R-:W-:Y:S02]  /*1650*/  ISETP.GT.U32.AND P0, PT, R0.reuse, 0x1ff, PT ;  /* 0x000001ff0000780c */ /* 0x042fe40003f04070 */
[----:B------:R-:W-:Y:S01]  /*1660*/  ISETP.GT.U32.AND P1, PT, R0, 0xff, PT ;  /* 0x000000ff0000780c */ /* 0x000fe20003f24070 */
[----:B0-----:R-:W-:-:S06]  /*1670*/  ULEA UR4, UR5, UR4, 0x18 ;  /* 0x0000000405047291 */ /* 0x001fcc000f8ec0ff */
[----:B------:R-:W-:-:S05]  /*1680*/  LEA R3, R0, UR4, 0x3 ;  /* 0x0000000400037c11 */ /* 0x000fca000f8e18ff */
[----:B------:R-:W-:Y:S01]  /*1690*/  STS.64 [R3], R4 ;  /* 0x0000000403007388 */ /* 0x000fe20000000a00 */
[----:B------:R-:W-:Y:S06]  /*16a0*/  BAR.SYNC.DEFER_BLOCKING 0x0 ;  /* 0x0000000000007b1d */ /* 0x000fec0000010000 */
[----:B------:R-:W-:Y:S04]  /*16b0*/  @!P0 LDS.64 R6, [R3+0x1000] ;  /* 0x0010000003068984 */ /* 0x000fe80000000a00 */
[----:B------:R-:W0:Y:S02]  /*16c0*/  @!P0 LDS.64 R8, [R3] ;  /* 0x0000000003088984 */ /* 0x000e240000000a00 */
[----:B0-----:R-:W-:-:S07]  /*16d0*/  @!P0 DADD R6, R6, R8 ;  /* 0x0000000006068229 */ /* 0x001fce0000000008 */
[----:B------:R-:W-:Y:S01]  /*16e0*/  @!P0 STS.64 [R3], R6 ;  /* 0x0000000603008388 */ /* 0x000fe20000000a00 */
[----:B------:R-:W-:Y:S01]  /*16f0*/  BAR.SYNC.DEFER_BLOCKING 0x0 ;  /* 0x0000000000007b1d */ /* 0x000fe20000010000 */
[----:B------:R-:W-:-:S05]  /*1700*/  ISETP.GT.U32.AND P0, PT, R0, 0x7f, PT ;  /* 0x0000007f0000780c */ /* 0x000fca0003f04070 */
        /* <DEDUP_REMOVED lines=41> */
[----:B------:R-:W-:-:S05]  /*19a0*/  ISETP.NE.AND P1, PT, R0, RZ, PT ;  /* 0x000000ff0000720c */ /* 0x000fca0003f25270 */
[----:B------:R-:W-:Y:S04]  /*19b0*/  @!P0 LDS.64 R4, [R3+0x10] ;  /* 0x0000100003048984 */ /* 0x000fe80000000a00 */
[----:B------:R-:W0:Y:S02]  /*19c0*/  @!P0 LDS.64 R10, [R3] ;  /* 0x00000000030a8984 */ /* 0x000e240000000a00 */
[----:B0-----:R-:W-:-:S07]  /*19d0*/  @!P0 DADD R4, R4, R10 ;  /* 0x0000000004048229 */ /* 0x001fce000000000a */
[----:B------:R-:W-:Y:S01]  /*19e0*/  @!P0 STS.64 [R3], R4 ;  /* 0x0000000403008388 */ /* 0x000fe20000000a00 */
[----:B------:R-:W-:Y:S06]  /*19f0*/  BAR.SYNC.DEFER_BLOCKING 0x0 ;  /* 0x0000000000007b1d */ /* 0x000fec0000010000 */
[----:B------:R-:W-:Y:S04]  /*1a00*/  @!P1 LDS.64 R6, [UR4+0x8] ;  /* 0x00000804ff069984 */ /* 0x000fe80008000a00 */
[----:B------:R-:W0:Y:S02]  /*1a10*/  @!P1 LDS.64 R10, [R3] ;  /* 0x00000000030a9984 */ /* 0x000e240000000a00 */
[----:B0-----:R-:W-:-:S07]  /*1a20*/  @!P1 DADD R6, R6, R10 ;  /* 0x0000000006069229 */ /* 0x001fce000000000a */
[----:B------:R0:W-:Y:S01]  /*1a30*/  @!P1 STS.64 [R3], R6 ;  /* 0x0000000603009388 */ /* 0x0001e20000000a00 */
[----:B------:R-:W-:Y:S06]  /*1a40*/  BAR.SYNC.DEFER_BLOCKING 0x0 ;  /* 0x0000000000007b1d */ /* 0x000fec0000010000 */
[----:B------:R-:W-:Y:S05]  /*1a50*/  @P1 EXIT ;  /* 0x000000000000194d */ /* 0x000fea0003800000 */
[----:B0-----:R-:W0:Y:S01]  /*1a60*/  LDS.64 R2, [UR4] ;  /* 0x00000004ff027984 */ /* 0x001e220008000a00 */
[----:B------:R-:W0:Y:S03]  /*1a70*/  LDC.64 R4, c[0x0][0x388] ;  /* 0x0000e200ff047b82 */ /* 0x000e260000000a00 */
[----:B0-----:R-:W-:Y:S01]  /*1a80*/  STG.E.64 desc[UR6][R4.64], R2 ;  /* 0x0000000204007986 */ /* 0x001fe2000c101b06 */
[----:B------:R-:W-:Y:S05]  /*1a90*/  EXIT ;  /* 0x000000000000794d */ /* 0x000fea0003800000 */
.L_x_13:
[----:B------:R-:W-:-:S00]  /*1aa0*/  BRA `(.L_x_13) ;  /* 0xfffffffc00fc7947 */ /* 0x000fc0000383ffff */
[----:B------:R-:W-:-:S00]  /*1ab0*/  NOP ;  /* 0x0000000000007918 */ /* 0x000fc00000000000 */
        /* <DEDUP_REMOVED lines=12> */
.L_x_48:


//--------------------- .text._Z13calculate_sumPK22MultivariateCoordinatePdd9Operation --------------------------
	.section	.text._Z13calculate_sumPK22MultivariateCoordinatePdd9Operation,"ax",@progbits
	.align	128
        .global         _Z13calculate_sumPK22MultivariateCoordinatePdd9Operation
        .type           _Z13calculate_sumPK22MultivariateCoordinatePdd9Operation,@function
        .size           _Z13calculate_sumPK22MultivariateCoordinatePdd9Operation,(.L_x_49 - _Z13calculate_sumPK22MultivariateCoordinatePdd9Operation)
        .other          _Z13calculate_sumPK22MultivariateCoordinatePdd9Operation,@"STO_CUDA_ENTRY STV_DEFAULT"
_Z13calculate_sumPK22MultivariateCoordinatePdd9Operation:
.text._Z13calculate_sumPK22MultivariateCoordinatePdd9Operation:
[----:B------:R-:W-:Y:S01]  /*0000*/  LDC R1, c[0x0][0x37c] ;  /* 0x0000df00ff017b82 */ /* 0x000fe20000000800 */
[----:B------:R-:W0:Y:S01]  /*0010*/  LDCU UR4, c[0x0][0x398] ;  /* 0x00007300ff0477ac */ /* 0x000e220008000800 */
[----:B------:R-:W1:Y:S01]  /*0020*/  S2R R0, SR_TID.X ;  /* 0x0000000000007919 */ /* 0x000e620000002100 */
[----:B------:R-:W2:Y:S01]  /*0030*/  LDCU.64 UR6, c[0x0][0x358] ;  /* 0x00006b00ff0677ac */ /* 0x000ea20008000a00 */
[----:B0-----:R-:W-:-:S09]  /*0040*/  UISETP.NE.AND UP0, UPT, UR4, 0x3, UPT ;  /* 0x000000030400788c */ /* 0x001fd2000bf05270 */
[----:B--2---:R-:W-:Y:S05]  /*0050*/  BRA.U !UP0, `(.L_x_14) ;  /* 0x0000000508407547 */ /* 0x004fea000b800000 */
[----:B------:R-:W-:Y:S01]  /*0060*/  UISETP.NE.AND UP0, UPT, UR4, 0x4, UPT ;  /* 0x000000040400788c */ /* 0x000fe2000bf05270 */
[----:B------:R-:W-:-:S08]  /*0070*/  CS2R R2, SRZ ;  /* 0x0000000000027805 */ /* 0x000fd0000001ff00 */
[----:B------:R-:W-:Y:S05]  /*0080*/  BRA.U UP0, `(.L_x_15) ;  /* 0x0000000900647547 */ /* 0x000fea000b800000 */
[----:B------:R-:W1:Y:S01]  /*0090*/  LDC.64 R4, c[0x0][0x380] ;  /* 0x0000e000ff047b82 */ /* 0x000e620000000a00 */
[----:B------:R-:W-:Y:S01]  /*00a0*/  CS2R R2, SRZ ;  /* 0x0000000000027805 */ /* 0x000fe2000001ff00 */
[----:B------:R-:W0:Y:S01]  /*00b0*/  LDCU.64 UR8, c[0x0][0x390] ;  /* 0x00007200ff0877ac */ /* 0x000e220008000a00 */
[----:B------:R-:W-:Y:S01]  /*00c0*/  UMOV UR4, URZ ;  /* 0x000000ff00047c82 */ /* 0x000fe20008000000 */
[----:B-1----:R-:W-:-:S03]  /*00d0*/  IMAD.WIDE.U32 R4, R0, 0x18, R4 ;  /* 0x0000001800047825 */ /* 0x002fc600078e0004 */
[----:B------:R-:W-:-:S05]  /*00e0*/  IADD3 R6, P0, PT, R4, 0x30008, RZ ;  /* 0x0003000804067810 */ /* 0x000fca0007f1e0ff */
[----:B0-----:R-:W-:-:S08]  /*00f0*/  IMAD.X R5, RZ, RZ, R5, P0 ;  /* 0x000000ffff057224 */ /* 0x001fd000000e0605 */
.L_x_16:
        /* <DEDUP_REMOVED lines=10> */
[----:B--2---:R-:W-:-:S03]  /*01a0*/  DADD R24, R12, -UR8 ;  /* 0x800000080c187e29 */ /* 0x004fc60008000000 */
[----:B------:R-:W2:Y:S01]  /*01b0*/  LDG.E.64 R12, desc[UR6][R4.64+0x6000] ;  /* 0x00600006040c7981 */ /* 0x000ea2000c1e1b00 */
[----:B---3--:R-:W-:-:S04]  /*01c0*/  DADD R22, R22, -UR8 ;  /* 0x8000000816167e29 */ /* 0x008fc80008000000 */
[----:B------:R-:W-:Y:S01]  /*01d0*/  DFMA R24, R24, R24, R2 ;  /* 0x000000181818722b */ /* 0x000fe20000000002 */
[----:B------:R-:W3:Y:S07]  /*01e0*/  LDG.E.64 R2, desc[UR6][R4.64+0xc000] ;  /* 0x00c0000604027981 */ /* 0x000eee000c1e1b00 */
[----:B------:R-:W-:Y:S02]  /*01f0*/  DFMA R24, R22, R22, R24 ;  /* 0x000000161618722b */ /* 0x000fe40000000018 */
[----:B----4-:R-:W-:Y:S01]  /*0200*/  DADD R22, R18, -UR8 ;  /* 0x8000000812167e29 */ /* 0x010fe20008000000 */
[----:B------:R-:W4:Y:S07]  /*0210*/  LDG.E.64 R18, desc[UR6][R4.64+0x12000] ;  /* 0x0120000604127981 */ /* 0x000f2e000c1e1b00 */
[----:B------:R-:W-:-:S02]  /*0220*/  DFMA R24, R22, R22, R24 ;  /* 0x000000161618722b */ /* 0x000fc40000000018 */
[----:B-----5:R-:W-:Y:S01]  /*0230*/  DADD R22, R20, -UR8 ;  /* 0x8000000814167e29 */ /* 0x020fe20008000000 */
[----:B------:R-:W5:Y:S07]  /*0240*/  LDG.E.64 R20, desc[UR6][R4.64+0x18000] ;  /* 0x0180000604147981 */ /* 0x000f6e000c1e1b00 */
[----:B------:R-:W-:Y:S02]  /*0250*/  DFMA R24, R22, R22, R24 ;  /* 0x000000161618722b */ /* 0x000fe40000000018 */
[----:B------:R-:W-:Y:S01]  /*0260*/  DADD R22, R8, -UR8 ;  /* 0x8000000808167e29 */ /* 0x000fe20008000000 */
[----:B------:R-:W5:Y:S07]  /*0270*/  LDG.E.64 R8, desc[UR6][R4.64+0x1e000] ;  /* 0x01e0000604087981 */ /* 0x000f6e000c1e1b00 */
[----:B------:R-:W-:-:S02]  /*0280*/  DFMA R24, R22, R22, R24 ;  /* 0x000000161618722b */ /* 0x000fc40000000018 */
[----:B------:R-:W-:Y:S01]  /*0290*/  DADD R22, R10, -UR8 ;  /* 0x800000080a167e29 */ /* 0x000fe20008000000 */
[----:B------:R-:W5:Y:S07]  /*02a0*/  LDG.E.64 R10, desc[UR6][R4.64+0x24000] ;  /* 0x02400006040a7981 */ /* 0x000f6e000c1e1b00 */
[----:B------:R-:W-:Y:S02]  /*02b0*/  DFMA R24, R22, R22, R24 ;  /* 0x000000161618722b */ /* 0x000fe40000000018 */
[----:B------:R0:W5:Y:S01]  /*02c0*/  LDG.E.64 R22, desc[UR6][R4.64+0x2a000] ;  /* 0x02a0000604167981 */ /* 0x000162000c1e1b00 */
[----:B------:R-:W-:Y:S01]  /*02d0*/  DADD R6, R6, -UR8 ;  /* 0x8000000806067e29 */ /* 0x000fe20008000000 */
[----:B------:R-:W-:Y:S01]  /*02e0*/  UIADD3 UR4, UPT, UPT, UR4, 0x10, URZ ;  /* 0x0000001004047890 */ /* 0x000fe2000fffe0ff */
[----:B------:R-:W-:-:S02]  /*02f0*/  DADD R16, R16, -UR8 ;  /* 0x8000000810107e29 */ /* 0x000fc40008000000 */
[----:B------:R-:W-:Y:S01]  /*0300*/  DADD R14, R14, -UR8 ;  /* 0x800000080e0e7e29 */ /* 0x000fe20008000000 */
[----:B------:R-:W-:-:S03]  /*0310*/  UISETP.NE.AND UP0, UPT, UR4, 0x60, UPT ;  /* 0x000000600400788c */ /* 0x000fc6000bf05270 */
[----:B------:R-:W-:Y:S01]  /*0320*/  DFMA R24, R6, R6, R24 ;  /* 0x000000060618722b */ /* 0x000fe20000000018 */
[----:B------:R-:W-:-:S05]  /*0330*/  IADD3 R6, P0, PT, R4, 0x60000, RZ ;  /* 0x0006000004067810 */ /* 0x000fca0007f1e0ff */
[----:B0-----:R-:W-:Y:S02]  /*0340*/  IMAD.X R5, RZ, RZ, R5, P0 ;  /* 0x000000ffff057224 */ /* 0x001fe400000e0605 */
[----:B------:R-:W-:-:S08]  /*0350*/  DFMA R24, R16, R16, R24 ;  /* 0x000000101018722b */ /* 0x000fd00000000018 */
[----:B------:R-:W-:Y:S02]  /*0360*/  DFMA R24, R14, R14, R24 ;  /* 0x0000000e0e18722b */ /* 0x000fe40000000018 */
[----:B--2---:R-:W-:-:S08]  /*0370*/  DADD R12, R12, -UR8 ;  /* 0x800000080c0c7e29 */ /* 0x004fd00008000000 */
[----:B------:R-:W-:Y:S02]  /*0380*/  DFMA R24, R12, R12, R24 ;  /* 0x0000000c0c18722b */ /* 0x000fe40000000018 */
[----:B---3--:R-:W-:-:S08]  /*0390*/  DADD R2, R2, -UR8 ;  /* 0x8000000802027e29 */ /* 0x008fd00008000000 */
[----:B------:R-:W-:Y:S02]  /*03a0*/  DFMA R24, R2, R2, R24 ;  /* 0x000000020218722b */ /* 0x000fe40000000018 */
[----:B----4-:R-:W-:-:S08]  /*03b0*/  DADD R18, R18, -UR8 ;  /* 0x8000000812127e29 */ /* 0x010fd00008000000 */
[----:B------:R-:W-:Y:S02]  /*03c0*/  DFMA R24, R18, R18, R24 ;  /* 0x000000121218722b */ /* 0x000fe40000000018 */
[----:B-----5:R-:W-:-:S08]  /*03d0*/  DADD R20, R20, -UR8 ;  /* 0x8000000814147e29 */ /* 0x020fd00008000000 */
[----:B------:R-:W-:Y:S02]  /*03e0*/  DFMA R24, R20, R20, R24 ;  /* 0x000000141418722b */ /* 0x000fe40000000018 */
[----:B------:R-:W-:Y:S02]  /*03f0*/  DADD R8, R8, -UR8 ;  /* 0x8000000808087e29 */ /* 0x000fe40008000000 */
[----:B------:R-:W-:-:S06]  /*0400*/  DADD R10, R10, -UR8 ;  /* 0x800000080a0a7e29 */ /* 0x000fcc0008000000 */
[----:B------:R-:W-:Y:S02]  /*0410*/  DFMA R24, R8, R8, R24 ;  /* 0x000000080818722b */ /* 0x000fe40000000018 */
[----:B------:R-:W-:-:S06]  /*0420*/  DADD R22, R22, -UR8 ;  /* 0x8000000816167e29 */ /* 0x000fcc0008000000 */
[----:B------:R-:W-:-:S08]  /*0430*/  DFMA R24, R10, R10, R24 ;  /* 0x0000000a0a18722b */ /* 0x000fd00000000018 */
        /* <DEDUP_REMOVED lines=8> */
.L_x_18:
[----:B------:R0:W2:Y:S01]  /*04c0*/  LDG.E.64 R4, desc[UR6][R6.64] ;  /* 0x0000000606047981 */ /* 0x0000a2000c1e1b00 */
[----:B------:R-:W-:-:S05]  /*04d0*/  VIADD R8, R8, 0x1 ;  /* 0x0000000108087836 */ /* 0x000fca0000000000 */
[----:B------:R-:W-:Y:S02]  /*04e0*/  ISETP.NE.AND P0, PT, R8, 0x1, PT ;  /* 0x000000010800780c */ /* 0x000fe40003f05270 */
[----:B0-----:R-:W-:-:S05]  /*04f0*/  IADD3 R6, P1, PT, R6, 0x6000, RZ ;  /* 0x0000600006067810 */ /* 0x001fca0007f3e0ff */
[----:B------:R-:W-:Y:S01]  /*0500*/  IMAD.X R7, RZ, RZ, R7, P1 ;  /* 0x000000ffff077224 */ /* 0x000fe200008e0607 */
[----:B--2---:R-:W-:-:S08]  /*0510*/  DADD R4, R4, -UR8 ;  /* 0x8000000804047e29 */ /* 0x004fd00008000000 */
[----:B------:R-:W-:Y:S01]  /*0520*/  DFMA R2, R4, R4, R2 ;  /* 0x000000040402722b */ /* 0x000fe20000000002 */
[----:B------:R-:W-:Y:S10]  /*0530*/  @P0 BRA `(.L_x_18) ;  /* 0xfffffffc00e00947 */ /* 0x000ff4000383ffff */
[----:B------:R-:W-:Y:S05]  /*0540*/  BSYNC.RECONVERGENT B0 ;  /* 0x0000000000007941 */ /* 0x000fea0003800200 */
.L_x_17:
[----:B------:R-:W-:Y:S05]  /*0550*/  BRA `(.L_x_15) ;  /* 0x0000000400307947 */ /* 0x000fea0003800000 */
.L_x_14:
[----:B------:R-:W1:Y:S01]  /*0560*/  LDC.64 R2, c[0x0][0x380] ;  /* 0x0000e000ff027b82 */ /* 0x000e620000000a00 */
[----:B------:R-:W0:Y:S01]  /*0570*/  LDCU.64 UR8, c[0x0][0x390] ;  /* 0x00007200ff0877ac */ /* 0x000e220008000a00 */
[----:B------:R-:W-:Y:S01]  /*0580*/  UMOV UR4, URZ ;  /* 0x000000ff00047c82 */ /* 0x000fe20008000000 */
[----:B-1----:R-:W-:-:S04]  /*0590*/  IMAD.WIDE.U32 R2, R0, 0x18, R2 ;  /* 0x0000001800027825 */ /* 0x002fc800078e0002 */
[----:B------:R-:W-:Y:S02]  /*05a0*/  IMAD.MOV.U32 R6, RZ, RZ, R2 ;  /* 0x000000ffff067224 */ /* 0x000fe400078e0002 */
[----:B------:R-:W-:Y:S01]  /*05b0*/  IMAD.MOV.U32 R7, RZ, RZ, R3 ;  /* 0x000000ffff077224 */ /* 0x000fe200078e0003 */
[----:B0-----:R-:W-:-:S07]  /*05c0*/  CS2R R2, SRZ ;  /* 0x0000000000027805 */ /* 0x001fce000001ff00 */
.L_x_19:
        /* <DEDUP_REMOVED lines=29> */
[----:B------:R-:W5:Y:S01]  /*07a0*/  LDG.E.64 R22, desc[UR6][R4.64+0x5a000] ;  /* 0x05a0000604167981 */ /* 0x000f62000c1e1b00 */
[----:B------:R-:W-:Y:S01]  /*07b0*/  DADD R6, R6, -UR8 ;  /* 0x8000000806067e29 */ /* 0x000fe20008000000 */
[----:B------:R-:W-:Y:S01]  /*07c0*/  UIADD3 UR4, UPT, UPT, UR4, 0x10, URZ ;  /* 0x0000001004047890 */ /* 0x000fe2000fffe0ff */
[----:B------:R-:W-:-:S02]  /*07d0*/  DADD R16, R16, -UR8 ;  /* 0x8000000810107e29 */ /* 0x000fc40008000000 */
[----:B------:R-:W-:Y:S01]  /*07e0*/  DADD R14, R14, -UR8 ;  /* 0x800000080e0e7e29 */ /* 0x000fe20008000000 */
[----:B------:R-:W-:-:S03]  /*07f0*/  UISETP.NE.AND UP0, UPT, UR4, 0x60, UPT ;  /* 0x000000600400788c */ /* 0x000fc6000bf05270 */
[----:B------:R-:W-:Y:S01]  /*0800*/  DFMA R24, R6, R6, R24 ;  /* 0x000000060618722b */ /* 0x000fe20000000018 */
[----:B------:R-:W-:-:S05]  /*0810*/  IADD3 R6, P0, PT, R4, 0x60000, RZ ;  /* 0x0006000004067810 */ /* 0x000fca0007f1e0ff */
[----:B------:R-:W-:Y:S02]  /*0820*/  IMAD.X R7, RZ, RZ, R5, P0 ;  /* 0x000000ffff077224 */ /* 0x000fe400000e0605 */
        /* <DEDUP_REMOVED lines=19> */
[----:B------:R-:W0:Y:S02]  /*0960*/  LDCU.64 UR8, c[0x0][0x390] ;  /* 0x00007200ff0877ac */ /* 0x000e240008000a00 */
[----:B------:R-:W-:-:S05]  /*0970*/  SHF.R.U32.HI R4, RZ, 0xa, R4 ;  /* 0x0000000aff047819 */ /* 0x000fca0000011604 */
[----:B------:R-:W-:-:S07]  /*0980*/  IMAD.MOV R8, RZ, RZ, -R4 ;  /* 0x000000ffff087224 */ /* 0x000fce00078e0a04 */
.L_x_20:
[----:B------:R1:W0:Y:S01]  /*0990*/  LDG.E.64 R4, desc[UR6][R6.64] ;  /* 0x0000000606047981 */ /* 0x000222000c1e1b00 */
[----:B------:R-:W-:-:S05]  /*09a0*/  VIADD R8, R8, 0x1 ;  /* 0x0000000108087836 */ /* 0x000fca0000000000 */
[----:B------:R-:W-:Y:S02]  /*09b0*/  ISETP.NE.AND P0, PT, R8, 0x1, PT ;  /* 0x000000010800780c */ /* 0x000fe40003f05270 */
[----:B-1----:R-:W-:-:S05]  /*09c0*/  IADD3 R6, P1, PT, R6, 0x6000, RZ ;  /* 0x0000600006067810 */ /* 0x002fca0007f3e0ff */
[----:B------:R-:W-:Y:S01]  /*09d0*/  IMAD.X R7, RZ, RZ, R7, P1 ;  /* 0x000000ffff077224 */ /* 0x000fe200008e0607 */
[----:B0-----:R-:W-:-:S08]  /*09e0*/  DADD R4, R4, -UR8 ;  /* 0x8000000804047e29 */ /* 0x001fd00008000000 */
[----:B------:R-:W-:Y:S01]  /*09f0*/  DFMA R2, R4, R4, R2 ;  /* 0x000000040402722b */ /* 0x000fe20000000002 */
[----:B------:R-:W-:Y:S10]  /*0a00*/  @P0 BRA `(.L_x_20) ;  /* 0xfffffffc00e00947 */ /* 0x000ff4000383ffff */
[----:B------:R-:W-:Y:S05]  /*0a10*/  BSYNC.RECONVERGENT B0 ;  /* 0x0000000000007941 */ /* 0x000fea0003800200 */
.L_x_15:
        /* <DEDUP_REMOVED lines=67> */
[----:B------:R-:W1:Y:S01]  /*0e50*/  LDS.64 R2, [UR4] ;  /* 0x00000004ff027984 */ /* 0x000e620008000a00 */
[----:B0-----:R-:W1:Y:S03]  /*0e60*/  LDC.64 R4, c[0x0][0x388] ;  /* 0x0000e200ff047b82 */ /* 0x001e660000000a00 */
[----:B-1----:R-:W-:Y:S01]  /*0e70*/  STG.E.64 desc[UR6][R4.64], R2 ;  /* 0x0000000204007986 */ /* 0x002fe2000c101b06 */
[----:B------:R-:W-:Y:S05]  /*0e80*/  EXIT ;  /* 0x000000000000794d */ /* 0x000fea0003800000 */
.L_x_21:
        /* <DEDUP_REMOVED lines=15> */
.L_x_49:


//--------------------- .text._Z13calculate_sumPK22MultivariateCoordinatePd9Operation --------------------------
	.section	.text._Z13calculate_sumPK22MultivariateCoordinatePd9Operation,"ax",@progbits
	.align	128
        .global         _Z13calculate_sumPK22MultivariateCoordinatePd9Operation
        .type           _Z13calculate_sumPK22MultivariateCoordinatePd9Operation,@function
        .size           _Z13calculate_sumPK22MultivariateCoordinatePd9Operation,(.L_x_50 - _Z13calculate_sumPK22MultivariateCoordinatePd9Operation)
        .other          _Z13calculate_sumPK22MultivariateCoordinatePd9Operation,@"STO_CUDA_ENTRY STV_DEFAULT"
_Z13calculate_sumPK22MultivariateCoordinatePd9Operation:
.text._Z13calculate_sumPK22MultivariateCoordinatePd9Operation:
[----:B------:R-:W-:Y:S01]  /*0000*/  LDC R1, c[0x0][0x37c] ;  /* 0x0000df00ff017b82 */ /* 0x000fe20000000800 */
[----:B------:R-:W0:Y:S01]  /*0010*/  LDCU UR4, c[0x0][0x390] ;  /* 0x00007200ff0477ac */ /* 0x000e220008000800 */
[----:B------:R-:W1:Y:S01]  /*0020*/  S2R R0, SR_TID.X ;  /* 0x0000000000007919 */ /* 0x000e620000002100 */
[----:B------:R-:W-:Y:S01]  /*0030*/  BSSY.RECONVERGENT B0, `(.L_x_22) ;  /* 0x00000bf000007945 */ /* 0x000fe20003800200 */
[----:B------:R-:W2:Y:S01]  /*0040*/  LDCU.64 UR6, c[0x0][0x358] ;  /* 0x00006b00ff0677ac */ /* 0x000ea20008000a00 */
[----:B0-----:R-:W-:-:S09]  /*0050*/  UISETP.NE.AND UP0, UPT, UR4, URZ, UPT ;  /* 0x000000ff0400728c */ /* 0x001fd2000bf05270 */
        /* <DEDUP_REMOVED lines=8> */
[----:B------:R-:W-:Y:S01]  /*00e0*/  UMOV UR4, URZ ;  /* 0x000000ff00047c82 */ /* 0x000fe20008000000 */
[----:B-1----:R-:W-:-:S03]  /*00f0*/  IMAD.WIDE.U32 R4, R0, 0x18, R4 ;  /* 0x0000001800047825 */ /* 0x002fc600078e0004 */
[----:B------:R-:W-:-:S05]  /*0100*/  IADD3 R7, P0, PT, R4, 0x30010, RZ ;  /* 0x0003001004077810 */ /* 0x000fca0007f1e0ff */
[----:B------:R-:W-:-:S08]  /*0110*/  IMAD.X R5, RZ, RZ, R5, P0 ;  /* 0x000000ffff057224 */ /* 0x000fd000000e0605 */
.L_x_26:
        /* <DEDUP_REMOVED lines=11> */
[----:B--2---:R-:W-:-:S03]  /*01d0*/  DADD R24, R24, R2 ;  /* 0x0000000018187229 */ /* 0x004fc60000000002 */
[----:B------:R-:W2:Y:S05]  /*01e0*/  LDG.E.64 R2, desc[UR6][R4.64+0xc000] ;  /* 0x00c0000604027981 */ /* 0x000eaa000c1e1b00 */
[----:B---3--:R-:W-:Y:S01]  /*01f0*/  DADD R24, R24, R20 ;  /* 0x0000000018187229 */ /* 0x008fe20000000014 */
[----:B------:R-:W3:Y:S07]  /*0200*/  LDG.E.64 R20, desc[UR6][R4.64+0x12000] ;  /* 0x0120000604147981 */ /* 0x000eee000c1e1b00 */
[----:B----4-:R-:W-:Y:S01]  /*0210*/  DADD R24, R24, R22 ;  /* 0x0000000018187229 */ /* 0x010fe20000000016 */
[----:B------:R-:W4:Y:S07]  /*0220*/  LDG.E.64 R22, desc[UR6][R4.64+0x18000] ;  /* 0x0180000604167981 */ /* 0x000f2e000c1e1b00 */
[----:B-----5:R-:W-:Y:S01]  /*0230*/  DADD R24, R24, R6 ;  /* 0x0000000018187229 */ /* 0x020fe20000000006 */
[----:B------:R-:W5:Y:S07]  /*0240*/  LDG.E.64 R6, desc[UR6][R4.64+0x1e000] ;  /* 0x01e0000604067981 */ /* 0x000f6e000c1e1b00 */
[----:B------:R-:W-:Y:S01]  /*0250*/  DADD R24, R24, R8 ;  /* 0x0000000018187229 */ /* 0x000fe20000000008 */
[----:B------:R-:W5:Y:S07]  /*0260*/  LDG.E.64 R8, desc[UR6][R4.64+0x24000] ;  /* 0x0240000604087981 */ /* 0x000f6e000c1e1b00 */
[----:B------:R-:W-:Y:S01]  /*0270*/  DADD R24, R24, R10 ;  /* 0x0000000018187229 */ /* 0x000fe2000000000a */
[----:B------:R0:W5:Y:S01]  /*0280*/  LDG.E.64 R10, desc[UR6][R4.64+0x2a000] ;  /* 0x02a00006040a7981 */ /* 0x000162000c1e1b00 */
[----:B------:R-:W-:-:S04]  /*0290*/  UIADD3 UR4, UPT, UPT, UR4, 0x10, URZ ;  /* 0x0000001004047890 */ /* 0x000fc8000fffe0ff */
[----:B------:R-:W-:Y:S02]  /*02a0*/  UISETP.NE.AND UP0, UPT, UR4, 0x60, UPT ;  /* 0x000000600400788c */ /* 0x000fe4000bf05270 */
[----:B------:R-:W-:-:S08]  /*02b0*/  DADD R12, R24, R12 ;  /* 0x00000000180c7229 */ /* 0x000fd0000000000c */
[----:B------:R-:W-:-:S08]  /*02c0*/  DADD R12, R12, R14 ;  /* 0x000000000c0c7229 */ /* 0x000fd0000000000e */
[----:B------:R-:W-:-:S08]  /*02d0*/  DADD R12, R12, R16 ;  /* 0x000000000c0c7229 */ /* 0x000fd00000000010 */
[----:B------:R-:W-:-:S08]  /*02e0*/  DADD R12, R12, R18 ;  /* 0x000000000c0c7229 */ /* 0x000fd00000000012 */
[----:B--2---:R-:W-:-:S08]  /*02f0*/  DADD R2, R12, R2 ;  /* 0x000000000c027229 */ /* 0x004fd00000000002 */
[----:B---3--:R-:W-:-:S08]  /*0300*/  DADD R2, R2, R20 ;  /* 0x0000000002027229 */ /* 0x008fd00000000014 */
[----:B----4-:R-:W-:-:S08]  /*0310*/  DADD R2, R2, R22 ;  /* 0x0000000002027229 */ /* 0x010fd00000000016 */
[----:B-----5:R-:W-:Y:S01]  /*0320*/  DADD R2, R2, R6 ;  /* 0x0000000002027229 */ /* 0x020fe20000000006 */
[----:B------:R-:W-:-:S05]  /*0330*/  IADD3 R7, P0, PT, R4, 0x60000, RZ ;  /* 0x0006000004077810 */ /* 0x000fca0007f1e0ff */
[----:B0-----:R-:W-:Y:S02]  /*0340*/  IMAD.X R5, RZ, RZ, R5, P0 ;  /* 0x000000ffff057224 */ /* 0x001fe400000e0605 */
[----:B------:R-:W-:-:S08]  /*0350*/  DADD R2, R2, R8 ;  /* 0x0000000002027229 */ /* 0x000fd00000000008 */
[----:B------:R-:W-:Y:S01]  /*0360*/  DADD R2, R2, R10 ;  /* 0x0000000002027229 */ /* 0x000fe2000000000a */
[----:B------:R-:W-:Y:S10]  /*0370*/  BRA.U UP0, `(.L_x_26) ;  /* 0xfffffffd00687547 */ /* 0x000ff4000b83ffff */
[----:B------:R-:W-:Y:S01]  /*0380*/  IADD3 R4, PT, PT, -R0, 0x69f, RZ ;  /* 0x0000069f00047810 */ /* 0x000fe20007ffe1ff */
[----:B------:R-:W-:Y:S01]  /*0390*/  BSSY.RECONVERGENT B1, `(.L_x_27) ;  /* 0x000000e000017945 */ /* 0x000fe20003800200 */
[----:B------:R-:W-:Y:S02]  /*03a0*/  IADD3 R7, P0, PT, R7, -0x30000, RZ ;  /* 0xfffd000007077810 */ /* 0x000fe40007f1e0ff */
[----:B------:R-:W-:Y:S02]  /*03b0*/  SHF.R.U32.HI R4, RZ, 0xa, R4 ;  /* 0x0000000aff047819 */ /* 0x000fe40000011604 */
[----:B------:R-:W-:-:S03]  /*03c0*/  IADD3.X R8, PT, PT, R5, -0x1, RZ, P0, !PT ;  /* 0xffffffff05087810 */ /* 0x000fc600007fe4ff */
[----:B------:R-:W-:-:S07]  /*03d0*/  IMAD.MOV R6, RZ, RZ, -R4 ;  /* 0x000000ffff067224 */ /* 0x000fce00078e0a04 */
.L_x_28:
[----:B------:R-:W-:Y:S02]  /*03e0*/  IMAD.MOV.U32 R4, RZ, RZ, R7 ;  /* 0x000000ffff047224 */ /* 0x000fe400078e0007 */
[----:B------:R-:W-:-:S06]  /*03f0*/  IMAD.MOV.U32 R5, RZ, RZ, R8 ;  /* 0x000000ffff057224 */ /* 0x000fcc00078e0008 */
[----:B------:R-:W2:Y:S01]  /*0400*/  LDG.E.64 R4, desc[UR6][R4.64] ;  /* 0x0000000604047981 */ /* 0x000ea2000c1e1b00 */
[----:B------:R-:W-:Y:S01]  /*0410*/  VIADD R6, R6, 0x1 ;  /* 0x0000000106067836 */ /* 0x000fe20000000000 */
[----:B------:R-:W-:-:S04]  /*0420*/  IADD3 R7, P1, PT, R7, 0x6000, RZ ;  /* 0x0000600007077810 */ /* 0x000fc80007f3e0ff */
[----:B------:R-:W-:Y:S01]  /*0430*/  ISETP.NE.AND P0, PT, R6, 0x1, PT ;  /* 0x000000010600780c */ /* 0x000fe20003f05270 */
[----:B------:R-:W-:Y:S01]  /*0440*/  IMAD.X R8, RZ, RZ, R8, P1 ;  /* 0x000000ffff087224 */ /* 0x000fe200008e0608 */
[----:B--2---:R-:W-:-:S11]  /*0450*/  DADD R2, R4, R2 ;  /* 0x0000000004027229 */ /* 0x004fd60000000002 */
[----:B------:R-:W-:Y:S05]  /*0460*/  @P0 BRA `(.L_x_28) ;  /* 0xfffffffc00dc0947 */ /* 0x000fea000383ffff */
[----:B------:R-:W-:Y:S05]  /*0470*/  BSYNC.RECONVERGENT B1 ;  /* 0x0000000000017941 */ /* 0x000fea0003800200 */
.L_x_27:
[----:B------:R-:W-:Y:S05]  /*0480*/  BRA `(.L_x_25) ;  /* 0x0000000400e47947 */ /* 0x000fea0003800000 */
.L_x_24:
[----:B------:R-:W1:Y:S01]  /*0490*/  LDC.64 R2, c[0x0][0x380] ;  /* 0x0000e000ff027b82 */ /* 0x000e620000000a00 */
[----:B------:R-:W-:Y:S01]  /*04a0*/  CS2R R8, SRZ ;  /* 0x0000000000087805 */ /* 0x000fe2000001ff00 */
[----:B------:R-:W-:Y:S01]  /*04b0*/  UMOV UR4, URZ ;  /* 0x000000ff00047c82 */ /* 0x000fe20008000000 */
[----:B-1----:R-:W-:-:S03]  /*04c0*/  IMAD.WIDE.U32 R2, R0, 0x18, R2 ;  /* 0x0000001800027825 */ /* 0x002fc600078e0002 */
[----:B------:R-:W-:-:S05]  /*04d0*/  IADD3 R4, P0, PT, R2, 0x30008, RZ ;  /* 0x0003000802047810 */ /* 0x000fca0007f1e0ff */
[----:B------:R-:W-:-:S08]  /*04e0*/  IMAD.X R5, RZ, RZ, R3, P0 ;  /* 0x000000ffff057224 */ /* 0x000fd000000e0603 */
.L_x_29:
        /* <DEDUP_REMOVED lines=24> */
[----:B------:R-:W-:Y:S01]  /*0670*/  DADD R2, R24, R2 ;  /* 0x0000000018027229 */ /* 0x000fe20000000002 */
[----:B0-----:R-:W-:-:S07]  /*0680*/  IADD3 R4, P0, PT, R4, 0x60000, RZ ;  /* 0x0006000004047810 */ /* 0x001fce0007f1e0ff */
[----:B------:R-:W-:Y:S01]  /*0690*/  DADD R2, R2, R14 ;  /* 0x0000000002027229 */ /* 0x000fe2000000000e */
[----:B------:R-:W-:-:S07]  /*06a0*/  IMAD.X R5, RZ, RZ, R5, P0 ;  /* 0x000000ffff057224 */ /* 0x000fce00000e0605 */
[----:B------:R-:W-:-:S08]  /*06b0*/  DADD R2, R2, R12 ;  /* 0x0000000002027229 */ /* 0x000fd0000000000c */
[----:B------:R-:W-:-:S08]  /*06c0*/  DADD R2, R2, R10 ;  /* 0x0000000002027229 */ /* 0x000fd0000000000a */
[----:B--2---:R-:W-:-:S08]  /*06d0*/  DADD R2, R2, R8 ;  /* 0x0000000002027229 */ /* 0x004fd00000000008 */
[----:B---3--:R-:W-:-:S08]  /*06e0*/  DADD R2, R2, R18 ;  /* 0x0000000002027229 */ /* 0x008fd00000000012 */
[----:B----4-:R-:W-:-:S08]  /*06f0*/  DADD R2, R2, R20 ;  /* 0x0000000002027229 */ /* 0x010fd00000000014 */
[----:B-----5:R-:W-:-:S08]  /*0700*/  DADD R2, R2, R22 ;  /* 0x0000000002027229 */ /* 0x020fd00000000016 */
[----:B------:R-:W-:-:S08]  /*0710*/  DADD R2, R2, R16 ;  /* 0x0000000002027229 */ /* 0x000fd00000000010 */
[----:B------:R-:W-:Y:S01]  /*0720*/  DADD R8, R2, R6 ;  /* 0x0000000002087229 */ /* 0x000fe20000000006 */
[----:B------:R-:W-:Y:S10]  /*0730*/  BRA.U UP0, `(.L_x_29) ;  /* 0xfffffffd006c7547 */ /* 0x000ff4000b83ffff */
[----:B------:R-:W2:Y:S01]  /*0740*/  LDG.E.64 R2, desc[UR6][R4.64+-0x30000] ;  /* 0xfd00000604027981 */ /* 0x000ea2000c1e1b00 */
[----:B------:R-:W-:Y:S01]  /*0750*/  IADD3 R6, PT, PT, -R0, 0x69f, RZ ;  /* 0x0000069f00067810 */ /* 0x000fe20007ffe1ff */
[----:B------:R-:W-:Y:S01]  /*0760*/  BSSY.RECONVERGENT B1, `(.L_x_30) ;  /* 0x0000011000017945 */ /* 0x000fe20003800200 */
[----:B------:R-:W-:Y:S02]  /*0770*/  IADD3 R7, P1, PT, R4, -0x2a000, RZ ;  /* 0xfffd600004077810 */ /* 0x000fe40007f3e0ff */
[----:B------:R-:W-:-:S04]  /*0780*/  SHF.R.U32.HI R6, RZ, 0xa, R6 ;  /* 0x0000000aff067819 */ /* 0x000fc80000011606 */
[----:B------:R-:W-:-:S04]  /*0790*/  IADD3 R6, PT, PT, -R6, 0x1, RZ ;  /* 0x0000000106067810 */ /* 0x000fc80007ffe1ff */
[----:B------:R-:W-:Y:S01]  /*07a0*/  ISETP.NE.AND P0, PT, R6, 0x1, PT ;  /* 0x000000010600780c */ /* 0x000fe20003f05270 */
[----:B--2---:R-:W-:Y:S01]  /*07b0*/  DADD R2, R2, R8 ;  /* 0x0000000002027229 */ /* 0x004fe20000000008 */
[----:B------:R-:W-:-:S11]  /*07c0*/  IADD3.X R8, PT, PT, R5, -0x1, RZ, P1, !PT ;  /* 0xffffffff05087810 */ /* 0x000fd60000ffe4ff */
[----:B------:R-:W-:Y:S05]  /*07d0*/  @!P0 BRA `(.L_x_31) ;  /* 0x0000000000248947 */ /* 0x000fea0003800000 */
.L_x_32:
        /* <DEDUP_REMOVED lines=9> */
.L_x_31:
[----:B------:R-:W-:Y:S05]  /*0870*/  BSYNC.RECONVERGENT B1 ;  /* 0x0000000000017941 */ /* 0x000fea0003800200 */
.L_x_30:
[----:B------:R-:W-:Y:S05]  /*0880*/  BRA `(.L_x_25) ;  /* 0x0000000000e47947 */ /* 0x000fea0003800000 */
.L_x_23:
[----:B------:R-:W1:Y:S01]  /*0890*/  LDC.64 R2, c[0x0][0x380] ;  /* 0x0000e000ff027b82 */ /* 0x000e620000000a00 */
[----:B------:R-:W-:Y:S01]  /*08a0*/  UMOV UR4, URZ ;  /* 0x000000ff00047c82 */ /* 0x000fe20008000000 */
[----:B-1----:R-:W-:Y:S01]  /*08b0*/  IMAD.WIDE.U32 R4, R0, 0x18, R2 ;  /* 0x0000001800047825 */ /* 0x002fe200078e0002 */
[----:B------:R-:W-:-:S03]  /*08c0*/  CS2R R2, SRZ ;  /* 0x0000000000027805 */ /* 0x000fc6000001ff00 */
[----:B------:R-:W-:Y:S02]  /*08d0*/  IMAD.MOV.U32 R7, RZ, RZ, R4 ;  /* 0x000000ffff077224 */ /* 0x000fe400078e0004 */
[----:B------:R-:W-:-:S07]  /*08e0*/  IMAD.MOV.U32 R8, RZ, RZ, R5 ;  /* 0x000000ffff087224 */ /* 0x000fce00078e0005 */
.L_x_33:
        /* <DEDUP_REMOVED lines=23> */
[----:B------:R-:W5:Y:S01]  /*0a60*/  LDG.E.64 R10, desc[UR6][R4.64+0x5a000] ;  /* 0x05a00006040a7981 */ /* 0x000f62000c1e1b00 */
        /* <DEDUP_REMOVED lines=10> */
[----:B------:R-:W-:-:S07]  /*0b10*/  IADD3 R7, P0, PT, R4, 0x60000, RZ ;  /* 0x0006000004077810 */ /* 0x000fce0007f1e0ff */
[----:B------:R-:W-:Y:S01]  /*0b20*/  DADD R2, R2, R8 ;  /* 0x0000000002027229 */ /* 0x000fe20000000008 */
[----:B------:R-:W-:-:S07]  /*0b30*/  IMAD.X R8, RZ, RZ, R5, P0 ;  /* 0x000000ffff087224 */ /* 0x000fce00000e0605 */
[----:B------:R-:W-:Y:S01]  /*0b40*/  DADD R2, R2, R10 ;  /* 0x0000000002027229 */ /* 0x000fe2000000000a */
[----:B------:R-:W-:Y:S10]  /*0b50*/  BRA.U UP0, `(.L_x_33) ;  /* 0xfffffffd00647547 */ /* 0x000ff4000b83ffff */
[----:B------:R-:W-:-:S04]  /*0b60*/  IADD3 R4, PT, PT, -R0, 0x69f, RZ ;  /* 0x0000069f00047810 */ /* 0x000fc80007ffe1ff */
[----:B------:R-:W-:-:S05]  /*0b70*/  SHF.R.U32.HI R4, RZ, 0xa, R4 ;  /* 0x0000000aff047819 */ /* 0x000fca0000011604 */
[----:B------:R-:W-:-:S07]  /*0b80*/  IMAD.MOV R6, RZ, RZ, -R4 ;  /* 0x000000ffff067224 */ /* 0x000fce00078e0a04 */
.L_x_34:
        /* <DEDUP_REMOVED lines=9> */
.L_x_25:
[----:B------:R-:W-:Y:S05]  /*0c20*/  BSYNC.RECONVERGENT B0 ;  /* 0x0000000000007941 */ /* 0x000fea0003800200 */
.L_x_22:
        /* <DEDUP_REMOVED lines=71> */
.L_x_35:
        /* <DEDUP_REMOVED lines=14> */
.L_x_50:


//--------------------- .text._Z14pushBackKernelPK10CoordinatePd25TargetCoordinateOperation --------------------------
	.section	.text._Z14pushBackKernelPK10CoordinatePd25TargetCoordinateOperation,"ax",@progbits
	.align	128
        .global         _Z14pushBackKernelPK10CoordinatePd25TargetCoordinateOperation
        .type           _Z14pushBackKernelPK10CoordinatePd25TargetCoordinateOperation,@function
        .size           _Z14pushBackKernelPK10CoordinatePd25TargetCoordinateOperation,(.L_x_51 - _Z14pushBackKernelPK10CoordinatePd25TargetCoordinateOperation)
        .other          _Z14pushBackKernelPK10CoordinatePd25TargetCoordinateOperation,@"STO_CUDA_ENTRY STV_DEFAULT"
_Z14pushBackKernelPK10CoordinatePd25TargetCoordinateOperation:
.text._Z14pushBackKernelPK10CoordinatePd25TargetCoordinateOperation:
[----:B------:R-:W-:Y:S01]  /*0000*/  LDC R1, c[0x0][0x37c] ;  /* 0x0000df00ff017b82 */ /* 0x000fe20000000800 */
[----:B------:R-:W0:Y:S01]  /*0010*/  LDCU UR4, c[0x0][0x390] ;  /* 0x00007200ff0477ac */ /* 0x000e220008000800 */
[----:B------:R-:W1:Y:S01]  /*0020*/  S2R R7, SR_TID.X ;  /* 0x0000000000077919 */ /* 0x000e620000002100 */
[----:B0-----:R-:W-:Y:S01]  /*0030*/  UISETP.NE.AND UP0, UPT, UR4, URZ, UPT ;  /* 0x000000ff0400728c */ /* 0x001fe2000bf05270 */
[----:B------:R-:W0:Y:S08]  /*0040*/  LDCU.64 UR4, c[0x0][0x358] ;  /* 0x00006b00ff0477ac */ /* 0x000e300008000a00 */
[----:B------:R-:W-:Y:S05]  /*0050*/  BRA.U UP0, `(.L_x_36) ;  /* 0x00000001001c7547 */ /* 0x000fea000b800000 */
[----:B------:R-:W1:Y:S08]  /*0060*/  LDC.64 R2, c[0x0][0x380] ;  /* 0x0000e000ff027b82 */ /* 0x000e700000000a00 */
[----:B------:R-:W2:Y:S01]  /*0070*/  LDC.64 R4, c[0x0][0x388] ;  /* 0x0000e200ff047b82 */ /* 0x000ea20000000a00 */
[----:B-1----:R-:W-:-:S06]  /*0080*/  IMAD.WIDE.U32 R2, R7, 0x10, R2 ;  /* 0x0000001007027825 */ /* 0x002fcc00078e0002 */
[----:B0-----:R-:W3:Y:S01]  /*0090*/  LDG.E.64 R2, desc[UR4][R2.64] ;  /* 0x0000000402027981 */ /* 0x001ee2000c1e1b00 */
[----:B--2---:R-:W-:-:S05]  /*00a0*/  IMAD.WIDE.U32 R4, R7, 0x8, R4 ;  /* 0x0000000807047825 */ /* 0x004fca00078e0004 */
[----:B---3--:R-:W-:Y:S01]  /*00b0*/  STG.E.64 desc[UR4][R4.64], R2 ;  /* 0x0000000204007986 */ /* 0x008fe2000c101b04 */
[----:B------:R-:W-:Y:S05]  /*00c0*/  EXIT ;  /* 0x000000000000794d */ /* 0x000fea0003800000 */
.L_x_36:
[----:B------:R-:W1:Y:S08]  /*00d0*/  LDC.64 R2, c[0x0][0x380] ;  /* 0x0000e000ff027b82 */ /* 0x000e700000000a00 */
[----:B------:R-:W2:Y:S01]  /*00e0*/  LDC.64 R4, c[0x0][0x388] ;  /* 0x0000e200ff047b82 */ /* 0x000ea20000000a00 */
[----:B-1----:R-:W-:-:S06]  /*00f0*/  IMAD.WIDE.U32 R2, R7, 0x10, R2 ;  /* 0x0000001007027825 */ /* 0x002fcc00078e0002 */
[----:B0-----:R-:W3:Y:S01]  /*0100*/  LDG.E.64 R2, desc[UR4][R2.64+0x8] ;  /* 0x0000080402027981 */ /* 0x001ee2000c1e1b00 */
[----:B--2---:R-:W-:-:S05]  /*0110*/  IMAD.WIDE.U32 R4, R7, 0x8, R4 ;  /* 0x0000000807047825 */ /* 0x004fca00078e0004 */
[----:B---3--:R-:W-:Y:S01]  /*0120*/  STG.E.64 desc[UR4][R4.64], R2 ;  /* 0x0000000204007986 */ /* 0x008fe2000c101b04 */
[----:B------:R-:W-:Y:S05]  /*0130*/  EXIT ;  /* 0x000000000000794d */ /* 0x000fea0003800000 */
.L_x_37:
        /* <DEDUP_REMOVED lines=12> */
.L_x_51:


//--------------------- .text._Z13operateKernelPK10CoordinatePdd25TargetCoordinateOperation --------------------------
	.section	.text._Z13operateKernelPK10CoordinatePdd25TargetCoordinateOperation,"ax",@progbits
	.align	128
        .global         _Z13operateKernelPK10CoordinatePdd25TargetCoordinateOperation
        .type           _Z13operateKernelPK10CoordinatePdd25TargetCoordinateOperation,@function
        .size           _Z13operateKernelPK10CoordinatePdd25TargetCoordinateOperation,(.L_x_52 - _Z13operateKernelPK10CoordinatePdd25TargetCoordinateOperation)
        .other          _Z13operateKernelPK10CoordinatePdd25TargetCoordinateOperation,@"STO_CUDA_ENTRY STV_DEFAULT"
_Z13operateKernelPK10CoordinatePdd25TargetCoordinateOperation:
.text._Z13operateKernelPK10CoordinatePdd25TargetCoordinateOperation:
[----:B------:R-:W-:Y:S08]  /*0000*/  LDC R1, c[0x0][0x37c] ;  /* 0x0000df00ff017b82 */ /* 0x000ff00000000800 */
[----:B------:R-:W0:Y:S01]  /*0010*/  LDC R2, c[0x0][0x398] ;  /* 0x0000e600ff027b82 */ /* 0x000e220000000800 */
[----:B------:R-:W1:Y:S01]  /*0020*/  S2R R0, SR_TID.X ;  /* 0x0000000000007919 */ /* 0x000e620000002100 */
[----:B------:R-:W2:Y:S01]  /*0030*/  LDCU.64 UR4, c[0x0][0x358] ;  /* 0x00006b00ff0477ac */ /* 0x000ea20008000a00 */
[----:B0-----:R-:W-:-:S13]  /*0040*/  ISETP.GT.AND P0, PT, R2, 0x5, PT ;  /* 0x000000050200780c */ /* 0x001fda0003f04270 */
[----:B-12---:R-:W-:Y:S05]  /*0050*/  @P0 BRA `(.L_x_38) ;  /* 0x0000000000600947 */ /* 0x006fea0003800000 */
[----:B------:R-:W-:-:S04]  /*0060*/  IADD3 R2, PT, PT, R2, -0x4, RZ ;  /* 0xfffffffc02027810 */ /* 0x000fc80007ffe0ff */
[----:B------:R-:W-:-:S04]  /*0070*/  VIMNMX.U32 R2, PT, PT, R2, 0x2, PT ;  /* 0x0000000202027848 */ /* 0x000fc80003fe0000 */
[----:B------:R-:W-:-:S04]  /*0080*/  SHF.L.U32 R4, R2, 0x2, RZ ;  /* 0x0000000202047819 */ /* 0x000fc800000006ff */
[----:B------:R-:W0:Y:S02]  /*0090*/  LDC R2, c[0x2][R4] ;  /* 0x0080000004027b82 */ /* 0x000e240000000800 */
[----:B0-----:R-:W-:-:S04]  /*00a0*/  SHF.R.S32.HI R3, RZ, 0x1f, R2 ;  /* 0x0000001fff037819 */ /* 0x001fc80000011402 */
.L_x_40:
[----:B------:R-:W-:Y:S05]  /*00b0*/  BRX R2 -0xc0                                  (*"BRANCH_TARGETS .L_x_41,.L_x_42,.L_x_43"*) ;  /* 0xfffffffc02d07949 */ /* 0x000fea000383ffff */
.L_x_42:
[----:B------:R-:W0:Y:S01]  /*00c0*/  LDC.64 R2, c[0x0][0x380] ;  /* 0x0000e000ff027b82 */ /* 0x000e220000000a00 */
[----:B------:R-:W1:Y:S07]  /*00d0*/  LDCU.64 UR6, c[0x0][0x390] ;  /* 0x00007200ff0677ac */ /* 0x000e6e0008000a00 */
[----:B------:R-:W2:Y:S01]  /*00e0*/  LDC.64 R6, c[0x0][0x388] ;  /* 0x0000e200ff067b82 */ /* 0x000ea20000000a00 */
[----:B0-----:R-:W-:-:S06]  /*00f0*/  IMAD.WIDE.U32 R2, R0, 0x10, R2 ;  /* 0x0000001000027825 */ /* 0x001fcc00078e0002 */
[----:B------:R-:W1:Y:S01]  /*0100*/  LDG.E.64 R2, desc[UR4][R2.64+0x8] ;  /* 0x0000080402027981 */ /* 0x000e62000c1e1b00 */
[----:B--2---:R-:W-:Y:S01]  /*0110*/  IMAD.WIDE.U32 R6, R0, 0x8, R6 ;  /* 0x0000000800067825 */ /* 0x004fe200078e0006 */
[----:B-1----:R-:W-:-:S07]  /*0120*/  DADD R4, R2, -UR6 ;  /* 0x8000000602047e29 */ /* 0x002fce0008000000 */
[----:B------:R-:W-:Y:S01]  /*0130*/  STG.E.64 desc[UR4][R6.64], R4 ;  /* 0x0000000406007986 */ /* 0x000fe2000c101b04 */
[----:B------:R-:W-:Y:S05]  /*0140*/  EXIT ;  /* 0x000000000000794d */ /* 0x000fea0003800000 */
.L_x_41:
[----:B------:R-:W0:Y:S01]  /*0150*/  LDC.64 R2, c[0x0][0x380] ;  /* 0x0000e000ff027b82 */ /* 0x000e220000000a00 */
[----:B------:R-:W1:Y:S07]  /*0160*/  LDCU.64 UR6, c[0x0][0x390] ;  /* 0x00007200ff0677ac */ /* 0x000e6e0008000a00 */
[----:B------:R-:W2:Y:S01]  /*0170*/  LDC.64 R6, c[0x0][0x388] ;  /* 0x0000e200ff067b82 */ /* 0x000ea20000000a00 */
[----:B0-----:R-:W-:-:S05]  /*0180*/  IMAD.WIDE.U32 R4, R0, 0x10, R2 ;  /* 0x0000001000047825 */ /* 0x001fca00078e0002 */
[----:B------:R-:W1:Y:S01]  /*0190*/  LDG.E.64 R2, desc[UR4][R4.64] ;  /* 0x0000000404027981 */ /* 0x000e62000c1e1b00 */
[----:B--2---:R-:W-:Y:S01]  /*01a0*/  IMAD.WIDE.U32 R6, R0, 0x8, R6 ;  /* 0x0000000800067825 */ /* 0x004fe200078e0006 */
[----:B-1----:R-:W-:-:S07]  /*01b0*/  DADD R2, R2, -UR6 ;  /* 0x8000000602027e29 */ /* 0x002fce0008000000 */
[----:B------:R-:W-:Y:S01]  /*01c0*/  STG.E.64 desc[UR4][R6.64], R2 ;  /* 0x0000000206007986 */ /* 0x000fe2000c101b04 */
[----:B------:R-:W-:Y:S05]  /*01d0*/  EXIT ;  /* 0x000000000000794d */ /* 0x000fea0003800000 */
.L_x_38:
[----:B------:R-:W-:-:S04]  /*01e0*/  MOV R3, 0xfffffffa ;  /* 0xfffffffa00037802 */ /* 0x000fc80000000f00 */
[----:B------:R-:W-:-:S04]  /*01f0*/  VIADDMNMX.U32 R2, R2, R3, 0x2, PT ;  /* 0x0000000202027446 */ /* 0x000fc80003800003 */
[----:B------:R-:W-:-:S04]  /*0200*/  SHF.L.U32 R4, R2, 0x2, RZ ;  /* 0x0000000202047819 */ /* 0x000fc800000006ff */
[----:B------:R-:W0:Y:S02]  /*0210*/  LDC R2, c[0x2][R4+0xc] ;  /* 0x0080030004027b82 */ /* 0x000e240000000800 */
[----:B0-----:R-:W-:-:S04]  /*0220*/  SHF.R.S32.HI R3, RZ, 0x1f, R2 ;  /* 0x0000001fff037819 */ /* 0x001fc80000011402 */
.L_x_44:
[----:B------:R-:W-:Y:S05]  /*0230*/  BRX R2 -0x240                                 (*"BRANCH_TARGETS .L_x_45,.L_x_46,.L_x_43"*) ;  /* 0xfffffffc02707949 */ /* 0x000fea000383ffff */
.L_x_46:
[----:B------:R-:W0:Y:S01]  /*0240*/  LDC.64 R2, c[0x0][0x380] ;  /* 0x0000e000ff027b82 */ /* 0x000e220000000a00 */
[----:B------:R-:W1:Y:S07]  /*0250*/  LDCU.64 UR6, c[0x0][0x390] ;  /* 0x00007200ff0677ac */ /* 0x000e6e0008000a00 */
[----:B------:R-:W2:Y:S01]  /*0260*/  LDC.64 R8, c[0x0][0x388] ;  /* 0x0000e200ff087b82 */ /* 0x000ea20000000a00 */
[----:B0-----:R-:W-:-:S05]  /*0270*/  IMAD.WIDE.U32 R6, R0, 0x10, R2 ;  /* 0x0000001000067825 */ /* 0x001fca00078e0002 */
[----:B------:R-:W1:Y:S04]  /*0280*/  LDG.E.64 R2, desc[UR4][R6.64] ;  /* 0x0000000406027981 */ /* 0x000e68000c1e1b00 */
[----:B------:R-:W3:Y:S01]  /*0290*/  LDG.E.64 R4, desc[UR4][R6.64+0x8] ;  /* 0x0000080406047981 */ /* 0x000ee2000c1e1b00 */
[----:B--2---:R-:W-:Y:S01]  /*02a0*/  IMAD.WIDE.U32 R8, R0, 0x8, R8 ;  /* 0x0000000800087825 */ /* 0x004fe200078e0008 */
[----:B-1----:R-:W-:Y:S02]  /*02b0*/  DADD R2, R2, -UR6 ;  /* 0x8000000602027e29 */ /* 0x002fe40008000000 */
[----:B---3--:R-:W-:-:S08]  /*02c0*/  DADD R4, R4, -UR6 ;  /* 0x8000000604047e29 */ /* 0x008fd00008000000 */
[----:B------:R-:W-:-:S07]  /*02d0*/  DMUL R2, R2, R4 ;  /* 0x0000000402027228 */ /* 0x000fce0000000000 */
[----:B------:R-:W-:Y:S01]  /*02e0*/  STG.E.64 desc[UR4][R8.64], R2 ;  /* 0x0000000208007986 */ /* 0x000fe2000c101b04 */
[----:B------:R-:W-:Y:S05]  /*02f0*/  EXIT ;  /* 0x000000000000794d */ /* 0x000fea0003800000 */
.L_x_45:
[----:B------:R-:W0:Y:S01]  /*0300*/  LDC.64 R2, c[0x0][0x380] ;  /* 0x0000e000ff027b82 */ /* 0x000e220000000a00 */
[----:B------:R-:W1:Y:S07]  /*0310*/  LDCU.64 UR6, c[0x0][0x390] ;  /* 0x00007200ff0677ac */ /* 0x000e6e0008000a00 */
[----:B------:R-:W2:Y:S01]  /*0320*/  LDC.64 R6, c[0x0][0x388] ;  /* 0x0000e200ff067b82 */ /* 0x000ea20000000a00 */
[----:B0-----:R-:W-:-:S05]  /*0330*/  IMAD.WIDE.U32 R4, R0, 0x10, R2 ;  /* 0x0000001000047825 */ /* 0x001fca00078e0002 */
[----:B------:R-:W1:Y:S01]  /*0340*/  LDG.E.64 R2, desc[UR4][R4.64+0x8] ;  /* 0x0000080404027981 */ /* 0x000e62000c1e1b00 */
[----:B--2---:R-:W-:Y:S01]  /*0350*/  IMAD.WIDE.U32 R6, R0, 0x8, R6 ;  /* 0x0000000800067825 */ /* 0x004fe200078e0006 */
[----:B-1----:R-:W-:-:S08]  /*0360*/  DADD R2, R2, -UR6 ;  /* 0x8000000602027e29 */ /* 0x002fd00008000000 */
[----:B------:R-:W-:-:S07]  /*0370*/  DADD R2, R2, R2 ;  /* 0x0000000002027229 */ /* 0x000fce0000000002 */
[----:B------:R0:W-:Y:S04]  /*0380*/  STG.E.64 desc[UR4][R6.64], R2 ;  /* 0x0000000206007986 */ /* 0x0001e8000c101b04 */
.L_x_43:
[----:B------:R-:W-:Y:S05]  /*0390*/  EXIT ;  /* 0x000000000000794d */ /* 0x000fea0003800000 */
.L_x_39:
        /* <DEDUP_REMOVED lines=14> */
.L_x_52:


//--------------------- .nv.shared._Z13calculate_sumPK22MultivariateCoordinatePddd9Operation --------------------------
	.section	.nv.shared._Z13calculate_sumPK22MultivariateCoordinatePddd9Operation,"aw",@nobits
	.sectionflags	@""
	.align	8
.nv.shared._Z13calculate_sumPK22MultivariateCoordinatePddd9Operation:
	.zero		9216


//--------------------- .nv.shared.reserved.0     --------------------------
	.section	.nv.shared.reserved.0,"aw",@nobits
	.weak		__nv_reservedSMEM_offset_0_alias
	.size		__nv_reservedSMEM_offset_0_alias, 0, 64
	.other		__nv_reservedSMEM_offset_0_alias,@"STO_CUDA_RESERVED_SHARED STV_DEFAULT"
__nv_reservedSMEM_offset_0_alias:
	.zero		0
	.zero		64


//--------------------- .nv.shared._Z13calculate_sumPK22MultivariateCoordinatePdd9Operation --------------------------
	.section	.nv.shared._Z13calculate_sumPK22MultivariateCoordinatePdd9Operation,"aw",@nobits
	.sectionflags	@""
	.align	8
.nv.shared._Z13calculate_sumPK22MultivariateCoordinatePdd9Operation:
	.zero		9216


//--------------------- .nv.shared._Z13calculate_sumPK22MultivariateCoordinatePd9Operation --------------------------
	.section	.nv.shared._Z13calculate_sumPK22MultivariateCoordinatePd9Operation,"aw",@nobits
	.sectionflags	@""
	.align	8
.nv.shared._Z13calculate_sumPK22MultivariateCoordinatePd9Operation:
	.zero		9216


//--------------------- .nv.constant0._Z13calculate_sumPK22MultivariateCoordinatePddd9Operation --------------------------
	.section	.nv.constant0._Z13calculate_sumPK22MultivariateCoordinatePddd9Operation,"a",@progbits
	.sectionflags	@""
	.align	4
.nv.constant0._Z13calculate_sumPK22MultivariateCoordinatePddd9Operation:
	.zero		932


//--------------------- .nv.constant0._Z13calculate_sumPK22MultivariateCoordinatePdd9Operation --------------------------
	.section	.nv.constant0._Z13calculate_sumPK22MultivariateCoordinatePdd9Operation,"a",@progbits
	.sectionflags	@""
	.align	4
.nv.constant0._Z13calculate_sumPK22MultivariateCoordinatePdd9Operation:
	.zero		924


//--------------------- .nv.constant0._Z13calculate_sumPK22MultivariateCoordinatePd9Operation --------------------------
	.section	.nv.constant0._Z13calculate_sumPK22MultivariateCoordinatePd9Operation,"a",@progbits
	.sectionflags	@""
	.align	4
.nv.constant0._Z13calculate_sumPK22MultivariateCoordinatePd9Operation:
	.zero		916


//--------------------- .nv.constant0._Z14pushBackKernelPK10CoordinatePd25TargetCoordinateOperation --------------------------
	.section	.nv.constant0._Z14pushBackKernelPK10CoordinatePd25TargetCoordinateOperation,"a",@progbits
	.sectionflags	@""
	.align	4
.nv.constant0._Z14pushBackKernelPK10CoordinatePd25TargetCoordinateOperation:
	.zero		916


//--------------------- .nv.constant0._Z13operateKernelPK10CoordinatePdd25TargetCoordinateOperation --------------------------
	.section	.nv.constant0._Z13operateKernelPK10CoordinatePdd25TargetCoordinateOperation,"a",@progbits
	.sectionflags	@""
	.align	4
.nv.constant0._Z13operateKernelPK10CoordinatePdd25TargetCoordinateOperation:
	.zero		924


//--------------------- SYMBOLS --------------------------

	.type		.nv.reservedSmem.offset0,@object
	.size		.nv.reservedSmem.offset0,0x4
	.type		.nv.reservedSmem.cap,@object
	.size		.nv.reservedSmem.cap,0x4
